// auto-generated by cutlass_sweep.gemm — config: {"arch": "sm_90", "cluster_m": 1, "cluster_n": 1, "dtype": "bf16", "dtype_b": "bf16", "layout": "nt", "stages": 0, "tile_k": 128, "tile_m": 256, "tile_n": 64}
#include "cutlass/cutlass.h"
#include "cutlass/gemm/collective/collective_builder.hpp"
#include "cutlass/gemm/device/gemm_universal_adapter.h"
#include "cutlass/gemm/kernel/gemm_universal.hpp"
#include "cutlass/epilogue/collective/collective_builder.hpp"

using ElemA = cutlass::bfloat16_t;
using ElemB = cutlass::bfloat16_t;
using ElemCD = cutlass::bfloat16_t;
using Acc  = float;
using TileShape    = cute::Shape<cute::_256, cute::_64, cute::_128>;
using ClusterShape = cute::Shape<cute::_1, cute::_1, cute::_1>;

using CollectiveEpilogue = typename cutlass::epilogue::collective::CollectiveBuilder<
    cutlass::arch::Sm90, cutlass::arch::OpClassTensorOp,
    TileShape, ClusterShape,
    cutlass::epilogue::collective::EpilogueTileAuto,
    Acc, Acc,
    ElemCD, cutlass::layout::RowMajor, 128 / cutlass::sizeof_bits<ElemCD>::value,
    ElemCD, cutlass::layout::RowMajor, 128 / cutlass::sizeof_bits<ElemCD>::value,
    cutlass::epilogue::collective::EpilogueScheduleAuto
  >::CollectiveOp;

using CollectiveMainloop = typename cutlass::gemm::collective::CollectiveBuilder<
    cutlass::arch::Sm90, cutlass::arch::OpClassTensorOp,
    ElemA, cutlass::layout::RowMajor, 128 / cutlass::sizeof_bits<ElemA>::value,
    ElemB, cutlass::layout::ColumnMajor, 128 / cutlass::sizeof_bits<ElemB>::value,
    Acc,
    TileShape, ClusterShape,
    cutlass::gemm::collective::StageCountAutoCarveout<static_cast<int>(sizeof(typename CollectiveEpilogue::SharedStorage))>,
    cutlass::gemm::collective::KernelScheduleAuto
  >::CollectiveOp;

using GemmKernel = cutlass::gemm::kernel::GemmUniversal<
    cute::Shape<int,int,int,int>,
    CollectiveMainloop,
    CollectiveEpilogue
>;
using Gemm = cutlass::gemm::device::GemmUniversalAdapter<GemmKernel>;

// Force the device kernel symbol into the cubin without needing a host main.
auto* _anchor = &cutlass::device_kernel<GemmKernel>;


// ===== COMPILED SASS (sm_90a) =====

	.target	sm_90a

	.elftype	@"ET_EXEC"


//--------------------- .note.nv.tkinfo           --------------------------
	.section	.note.nv.tkinfo,"",@"SHT_NOTE"
	.sectionflags	@"SHF_NOTE_NV_TKINFO"
	.tkinfo
        /*0018*/ 	.word	0x00000002
        /*0030*/ 	.string	""
        /*0030*/ 	.string	"ptxas"
        /*0030*/ 	.string	"Cuda compilation tools, release 13.0, V13.0.88"
        /*0030*/ 	.string	"Build cuda_13.0.r13.0/compiler.36424714_0"
        /*0030*/ 	.string	"-arch sm_90a -m 64 "



//--------------------- .note.nv.cuinfo           --------------------------
	.section	.note.nv.cuinfo,"",@"SHT_NOTE"
	.sectionflags	@"SHF_NOTE_NV_CUINFO"
        /*0018*/ 	.short	0x0002
        /*001a*/ 	.short	0x005a
        /*001c*/ 	.short	0x0082
	.zero		2


//--------------------- .nv.info                  --------------------------
	.section	.nv.info,"",@"SHT_CUDA_INFO"
	.align	4


	//----- nvinfo : EIATTR_REGCOUNT
	.align		4
        /*0000*/ 	.byte	0x04, 0x2f
        /*0002*/ 	.short	(.L_15 - .L_14)
	.align		4
.L_14:
        /*0004*/ 	.word	index@(_ZN7cutlass13device_kernelINS_4gemm6kernel13GemmUniversalIN4cute5tupleIJiiiiEEENS1_10collective13CollectiveMmaINS1_34MainloopSm90TmaGmmaWarpSpecializedILi2ENS5_IJNS4_1CILi1EEESB_SB_EEENS1_35KernelTmaWarpSpecializedCooperativeEEENS5_IJNSA_ILi256EEENSA_ILi64EEENSA_ILi128EEEEEENS_10bfloat16_tENS5_IJlSB_lEEESJ_SK_NS4_8TiledMMAINS4_8MMA_AtomIJNS4_4SM904GMMA27MMA_64x64x16_F32BF16BF16_SSILNSO_5MajorE0ELSQ_0ELNSO_7ScaleInE1ELSR_1EEEEEENS4_6LayoutINS5_IJNSA_ILi2EEESB_SB_EEENS5_IJSB_NSA_ILi0EEESX_EEEEENS5_IJNS4_10UnderscoreES10_S10_EEEEENS4_13SM90_TMA_LOADENS4_14ComposedLayoutINS4_7SwizzleILi3ELi4ELi3EEENS4_18smem_ptr_flag_bitsILi16EEENSU_INS5_IJNSA_ILi8EEESG_EEENS5_IJSG_SB_EEEEEEEvNS4_8identityES13_S1D_vS1E_EENS_8epilogue10collective6detail29Sm90TmaWarpSpecializedAdapterINS1H_15DefaultEpilogueISJ_SK_SK_NS1G_6thread17LinearCombinationISJ_Li1EffLNS1L_9ScaleType4KindE0ELNS_15FloatRoundStyleE2ESJ_EENS1_15EpilogueDefaultEEEEEvvEEEEvNT_6ParamsE)
        /*0008*/ 	.word	0x000000a8


	//----- nvinfo : EIATTR_FRAME_SIZE
	.align		4
.L_15:
        /*000c*/ 	.byte	0x04, 0x11
        /*000e*/ 	.short	(.L_17 - .L_16)
	.align		4
.L_16:
        /*0010*/ 	.word	index@(_ZN7cutlass13device_kernelINS_4gemm6kernel13GemmUniversalIN4cute5tupleIJiiiiEEENS1_10collective13CollectiveMmaINS1_34MainloopSm90TmaGmmaWarpSpecializedILi2ENS5_IJNS4_1CILi1EEESB_SB_EEENS1_35KernelTmaWarpSpecializedCooperativeEEENS5_IJNSA_ILi256EEENSA_ILi64EEENSA_ILi128EEEEEENS_10bfloat16_tENS5_IJlSB_lEEESJ_SK_NS4_8TiledMMAINS4_8MMA_AtomIJNS4_4SM904GMMA27MMA_64x64x16_F32BF16BF16_SSILNSO_5MajorE0ELSQ_0ELNSO_7ScaleInE1ELSR_1EEEEEENS4_6LayoutINS5_IJNSA_ILi2EEESB_SB_EEENS5_IJSB_NSA_ILi0EEESX_EEEEENS5_IJNS4_10UnderscoreES10_S10_EEEEENS4_13SM90_TMA_LOADENS4_14ComposedLayoutINS4_7SwizzleILi3ELi4ELi3EEENS4_18smem_ptr_flag_bitsILi16EEENSU_INS5_IJNSA_ILi8EEESG_EEENS5_IJSG_SB_EEEEEEEvNS4_8identityES13_S1D_vS1E_EENS_8epilogue10collective6detail29Sm90TmaWarpSpecializedAdapterINS1H_15DefaultEpilogueISJ_SK_SK_NS1G_6thread17LinearCombinationISJ_Li1EffLNS1L_9ScaleType4KindE0ELNS_15FloatRoundStyleE2ESJ_EENS1_15EpilogueDefaultEEEEEvvEEEEvNT_6ParamsE)
        /*0014*/ 	.word	0x00000000


	//----- nvinfo : EIATTR_MIN_STACK_SIZE
	.align		4
.L_17:
        /*0018*/ 	.byte	0x04, 0x12
        /*001a*/ 	.short	(.L_19 - .L_18)
	.align		4
.L_18:
        /*001c*/ 	.word	index@(_ZN7cutlass13device_kernelINS_4gemm6kernel13GemmUniversalIN4cute5tupleIJiiiiEEENS1_10collective13CollectiveMmaINS1_34MainloopSm90TmaGmmaWarpSpecializedILi2ENS5_IJNS4_1CILi1EEESB_SB_EEENS1_35KernelTmaWarpSpecializedCooperativeEEENS5_IJNSA_ILi256EEENSA_ILi64EEENSA_ILi128EEEEEENS_10bfloat16_tENS5_IJlSB_lEEESJ_SK_NS4_8TiledMMAINS4_8MMA_AtomIJNS4_4SM904GMMA27MMA_64x64x16_F32BF16BF16_SSILNSO_5MajorE0ELSQ_0ELNSO_7ScaleInE1ELSR_1EEEEEENS4_6LayoutINS5_IJNSA_ILi2EEESB_SB_EEENS5_IJSB_NSA_ILi0EEESX_EEEEENS5_IJNS4_10UnderscoreES10_S10_EEEEENS4_13SM90_TMA_LOADENS4_14ComposedLayoutINS4_7SwizzleILi3ELi4ELi3EEENS4_18smem_ptr_flag_bitsILi16EEENSU_INS5_IJNSA_ILi8EEESG_EEENS5_IJSG_SB_EEEEEEEvNS4_8identityES13_S1D_vS1E_EENS_8epilogue10collective6detail29Sm90TmaWarpSpecializedAdapterINS1H_15DefaultEpilogueISJ_SK_SK_NS1G_6thread17LinearCombinationISJ_Li1EffLNS1L_9ScaleType4KindE0ELNS_15FloatRoundStyleE2ESJ_EENS1_15EpilogueDefaultEEEEEvvEEEEvNT_6ParamsE)
        /*0020*/ 	.word	0x00000000
.L_19:


//--------------------- .nv.compat                --------------------------
	.section	.nv.compat,"",@"SHT_CUDA_COMPAT_INFO"
	.align	4
        /*0000*/ 	.byte	0x02, 0x09, 0x01, 0x00, 0x02, 0x02, 0x04, 0x00, 0x02, 0x05, 0x05, 0x00, 0x03, 0x07, 0x01, 0x01
        /*0010*/ 	.byte	0x02, 0x03, 0x01, 0x00, 0x02, 0x06, 0x01, 0x00, 0x04, 0x0b, 0x08, 0x00, 0x00, 0x00, 0x00, 0x00
        /*0020*/ 	.byte	0x00, 0x00, 0x00, 0x00


//--------------------- .nv.info._ZN7cutlass13device_kernelINS_4gemm6kernel13GemmUniversalIN4cute5tupleIJiiiiEEENS1_10collective13CollectiveMmaINS1_34MainloopSm90TmaGmmaWarpSpecializedILi2ENS5_IJNS4_1CILi1EEESB_SB_EEENS1_35KernelTmaWarpSpecializedCooperativeEEENS5_IJNSA_ILi256EEENSA_ILi64EEENSA_ILi128EEEEEENS_10bfloat16_tENS5_IJlSB_lEEESJ_SK_NS4_8TiledMMAINS4_8MMA_AtomIJNS4_4SM904GMMA27MMA_64x64x16_F32BF16BF16_SSILNSO_5MajorE0ELSQ_0ELNSO_7ScaleInE1ELSR_1EEEEEENS4_6LayoutINS5_IJNSA_ILi2EEESB_SB_EEENS5_IJSB_NSA_ILi0EEESX_EEEEENS5_IJNS4_10UnderscoreES10_S10_EEEEENS4_13SM90_TMA_LOADENS4_14ComposedLayoutINS4_7SwizzleILi3ELi4ELi3EEENS4_18smem_ptr_flag_bitsILi16EEENSU_INS5_IJNSA_ILi8EEESG_EEENS5_IJSG_SB_EEEEEEEvNS4_8identityES13_S1D_vS1E_EENS_8epilogue10collective6detail29Sm90TmaWarpSpecializedAdapterINS1H_15DefaultEpilogueISJ_SK_SK_NS1G_6thread17LinearCombinationISJ_Li1EffLNS1L_9ScaleType4KindE0ELNS_15FloatRoundStyleE2ESJ_EENS1_15EpilogueDefaultEEEEEvvEEEEvNT_6ParamsE --------------------------
	.section	.nv.info._ZN7cutlass13device_kernelINS_4gemm6kernel13GemmUniversalIN4cute5tupleIJiiiiEEENS1_10collective13CollectiveMmaINS1_34MainloopSm90TmaGmmaWarpSpecializedILi2ENS5_IJNS4_1CILi1EEESB_SB_EEENS1_35KernelTmaWarpSpecializedCooperativeEEENS5_IJNSA_ILi256EEENSA_ILi64EEENSA_ILi128EEEEEENS_10bfloat16_tENS5_IJlSB_lEEESJ_SK_NS4_8TiledMMAINS4_8MMA_AtomIJNS4_4SM904GMMA27MMA_64x64x16_F32BF16BF16_SSILNSO_5MajorE0ELSQ_0ELNSO_7ScaleInE1ELSR_1EEEEEENS4_6LayoutINS5_IJNSA_ILi2EEESB_SB_EEENS5_IJSB_NSA_ILi0EEESX_EEEEENS5_IJNS4_10UnderscoreES10_S10_EEEEENS4_13SM90_TMA_LOADENS4_14ComposedLayoutINS4_7SwizzleILi3ELi4ELi3EEENS4_18smem_ptr_flag_bitsILi16EEENSU_INS5_IJNSA_ILi8EEESG_EEENS5_IJSG_SB_EEEEEEEvNS4_8identityES13_S1D_vS1E_EENS_8epilogue10collective6detail29Sm90TmaWarpSpecializedAdapterINS1H_15DefaultEpilogueISJ_SK_SK_NS1G_6thread17LinearCombinationISJ_Li1EffLNS1L_9ScaleType4KindE0ELNS_15FloatRoundStyleE2ESJ_EENS1_15EpilogueDefaultEEEEEvvEEEEvNT_6ParamsE,"",@"SHT_CUDA_INFO"
	.sectionflags	@""
	.align	4


	//----- nvinfo : EIATTR_CUDA_API_VERSION
	.align		4
        /*0000*/ 	.byte	0x04, 0x37
        /*0002*/ 	.short	(.L_21 - .L_20)
.L_20:
        /*0004*/ 	.word	0x00000082


	//----- nvinfo : EIATTR_KPARAM_INFO
	.align		4
.L_21:
        /*0008*/ 	.byte	0x04, 0x17
        /*000a*/ 	.short	(.L_23 - .L_22)
.L_22:
        /*000c*/ 	.word	0x00000000
        /*0010*/ 	.short	0x0000
        /*0012*/ 	.short	0x0070
        /*0014*/ 	.byte	0x00, 0xf0, 0x01, 0x10


	//----- nvinfo : EIATTR_SPARSE_MMA_MASK
	.align		4
.L_23:
        /*0018*/ 	.byte	0x03, 0x50
        /*001a*/ 	.short	0x0000


	//----- nvinfo : EIATTR_MAXREG_COUNT
	.align		4
        /*001c*/ 	.byte	0x03, 0x1b
        /*001e*/ 	.short	0x00a8


	//----- nvinfo : EIATTR_NUM_BARRIERS
	.align		4
        /*0020*/ 	.byte	0x02, 0x4c
        /*0022*/ 	.byte	0x01
	.zero		1


	//----- nvinfo : EIATTR_EXTERNS
	.align		4
        /*0024*/ 	.byte	0x04, 0x0f
        /*0026*/ 	.short	(.L_25 - .L_24)


	//   ....[0]....
	.align		4
.L_24:
        /*0028*/ 	.word	index@(__assertfail)


	//----- nvinfo : EIATTR_MERCURY_ISA_VERSION
	.align		4
.L_25:
        /*002c*/ 	.byte	0x03, 0x5f
        /*002e*/ 	.short	0x0101


	//----- nvinfo : EIATTR_INT_WARP_WIDE_INSTR_OFFSETS
	.align		4
        /*0030*/ 	.byte	0x04, 0x31
        /*0032*/ 	.short	(.L_27 - .L_26)


	//   ....[0]....
.L_26:
        /*0034*/ 	.word	0x00000370


	//   ....[1]....
        /*0038*/ 	.word	0x00000380


	//   ....[2]....
        /*003c*/ 	.word	0x000004b0


	//----- nvinfo : EIATTR_COOP_GROUP_MASK_REGIDS
	.align		4
.L_27:
        /*0040*/ 	.byte	0x04, 0x29
        /*0042*/ 	.short	(.L_29 - .L_28)


	//   ....[0]....
.L_28:
        /*0044*/ 	.word	0xffffffff


	//   ....[1]....
        /*0048*/ 	.word	0xffffffff


	//   ....[2]....
        /*004c*/ 	.word	0xffffffff


	//   ....[3]....
        /*0050*/ 	.word	0xffffffff


	//   ....[4]....
        /*0054*/ 	.word	0xffffffff


	//----- nvinfo : EIATTR_COOP_GROUP_INSTR_OFFSETS
	.align		4
.L_29:
        /*0058*/ 	.byte	0x04, 0x28
        /*005a*/ 	.short	(.L_31 - .L_30)


	//   ....[0]....
.L_30:
        /*005c*/ 	.word	0x00000060


	//   ....[1]....
        /*0060*/ 	.word	0x00000070


	//   ....[2]....
        /*0064*/ 	.word	0x00000130


	//   ....[3]....
        /*0068*/ 	.word	0x00000280


	//   ....[4]....
        /*006c*/ 	.word	0x000011c0


	//----- nvinfo : EIATTR_REG_RECONFIG
	.align		4
.L_31:
        /*0070*/ 	.byte	0x01, 0x54
	.zero		2


	//----- nvinfo : EIATTR_SYSCALL_OFFSETS
	.align		4
        /*0074*/ 	.byte	0x04, 0x46
        /*0076*/ 	.short	(.L_33 - .L_32)


	//   ....[0]....
.L_32:
        /*0078*/ 	.word	0x000013b0


	//----- nvinfo : EIATTR_MBARRIER_INSTR_OFFSETS
	.align		4
.L_33:
        /*007c*/ 	.byte	0x04, 0x39
        /*007e*/ 	.short	(.L_35 - .L_34)


	//   ....[0]....
.L_34:
        /*0080*/ 	.word	0x00000230
        /*0084*/ 	.word	0x000000ff
        /*0088*/ 	.word	0x00000000
        /*008c*/ 	.short	0x0100
        /*008e*/ 	.byte	0x08
	.zero		1


	//   ....[1]....
        /*0090*/ 	.word	0x00000240
        /*0094*/ 	.word	0x000000ff
        /*0098*/ 	.word	0x00000010
        /*009c*/ 	.short	0x0100
        /*009e*/ 	.byte	0x08
	.zero		1


	//   ....[2]....
        /*00a0*/ 	.word	0x00000250
        /*00a4*/ 	.word	0x000000ff
        /*00a8*/ 	.word	0x00000008
        /*00ac*/ 	.short	0x0100
        /*00ae*/ 	.byte	0x08
	.zero		1


	//   ....[3]....
        /*00b0*/ 	.word	0x00000260
        /*00b4*/ 	.word	0x000000ff
        /*00b8*/ 	.word	0x00000018
        /*00bc*/ 	.short	0x0100
        /*00be*/ 	.byte	0x08
	.zero		1


	//   ....[4]....
        /*00c0*/ 	.word	0x00000530
        /*00c4*/ 	.word	0x000000ff
        /*00c8*/ 	.word	0x00000030
        /*00cc*/ 	.short	0x0100
        /*00ce*/ 	.byte	0x08
	.zero		1


	//   ....[5]....
        /*00d0*/ 	.word	0x00000590
        /*00d4*/ 	.word	0x000000ff
        /*00d8*/ 	.word	0x00000038
        /*00dc*/ 	.short	0x0100
        /*00de*/ 	.byte	0x08
	.zero		1


	//   ....[6]....
        /*00e0*/ 	.word	0x00001430
        /*00e4*/ 	.word	0x00000003
        /*00e8*/ 	.word	0x00000000
        /*00ec*/ 	.short	0x010a
        /*00ee*/ 	.byte	0x3f
	.zero		1


	//   ....[7]....
        /*00f0*/ 	.word	0x00001490
        /*00f4*/ 	.word	0x00000003
        /*00f8*/ 	.word	0x00000000
        /*00fc*/ 	.short	0x010a
        /*00fe*/ 	.byte	0x3f
	.zero		1


	//   ....[8]....
        /*0100*/ 	.word	0x00001cc0
        /*0104*/ 	.word	0x000000ff
        /*0108*/ 	.word	0x00000000
        /*010c*/ 	.short	0x010a
        /*010e*/ 	.byte	0x04
	.zero		1


	//   ....[9]....
        /*0110*/ 	.word	0x00001d00
        /*0114*/ 	.word	0x000000ff
        /*0118*/ 	.word	0x00000000
        /*011c*/ 	.short	0x010a
        /*011e*/ 	.byte	0x04
	.zero		1


	//   ....[10]....
        /*0120*/ 	.word	0x00002420
        /*0124*/ 	.word	0x000000ff
        /*0128*/ 	.word	0x00000000
        /*012c*/ 	.short	0x0101
        /*012e*/ 	.byte	0x0a
	.zero		1


	//   ....[11]....
        /*0130*/ 	.word	0x000025e0
        /*0134*/ 	.word	0x000000ff
        /*0138*/ 	.word	0x00000000
        /*013c*/ 	.short	0x0101
        /*013e*/ 	.byte	0x04
	.zero		1


	//   ....[12]....
        /*0140*/ 	.word	0x00008320
        /*0144*/ 	.word	0x0000000e
        /*0148*/ 	.word	0x00000010
        /*014c*/ 	.short	0x010a
        /*014e*/ 	.byte	0x3f
	.zero		1


	//   ....[13]....
        /*0150*/ 	.word	0x000087a0
        /*0154*/ 	.word	0x00000005
        /*0158*/ 	.word	0x00000038
        /*015c*/ 	.short	0x0101
        /*015e*/ 	.byte	0x3f
	.zero		1


	//   ....[14]....
        /*0160*/ 	.word	0x00008eb0
        /*0164*/ 	.word	0x00000007
        /*0168*/ 	.word	0x00000000
        /*016c*/ 	.short	0x010a
        /*016e*/ 	.byte	0x3f
	.zero		1


	//   ....[15]....
        /*0170*/ 	.word	0x00008f30
        /*0174*/ 	.word	0x00000003
        /*0178*/ 	.word	0x00000000
        /*017c*/ 	.short	0x010a
        /*017e*/ 	.byte	0x3f
	.zero		1


	//   ....[16]....
        /*0180*/ 	.word	0x00008f90
        /*0184*/ 	.word	0x00000003
        /*0188*/ 	.word	0x00000000
        /*018c*/ 	.short	0x010a
        /*018e*/ 	.byte	0x3f
	.zero		1


	//   ....[17]....
        /*0190*/ 	.word	0x00008ff0
        /*0194*/ 	.word	0x00000004
        /*0198*/ 	.word	0x00000000
        /*019c*/ 	.short	0x010a
        /*019e*/ 	.byte	0x3f
	.zero		1


	//   ....[18]....
        /*01a0*/ 	.word	0x000090c0
        /*01a4*/ 	.word	0x0000000e
        /*01a8*/ 	.word	0x00000010
        /*01ac*/ 	.short	0x010a
        /*01ae*/ 	.byte	0x3f
	.zero		1


	//   ....[19]....
        /*01b0*/ 	.word	0x00009190
        /*01b4*/ 	.word	0x00000007
        /*01b8*/ 	.word	0x00000000
        /*01bc*/ 	.short	0x010a
        /*01be*/ 	.byte	0x3f
	.zero		1


	//----- nvinfo : EIATTR_NUM_MBARRIERS
	.align		4
.L_35:
        /*01c0*/ 	.byte	0x03, 0x38
        /*01c2*/ 	.short	0x0006


	//----- nvinfo : EIATTR_EXIT_INSTR_OFFSETS
	.align		4
        /*01c4*/ 	.byte	0x04, 0x1c
        /*01c6*/ 	.short	(.L_37 - .L_36)


	//   ....[0]....
.L_36:
        /*01c8*/ 	.word	0x00000630


	//   ....[1]....
        /*01cc*/ 	.word	0x00000f00


	//   ....[2]....
        /*01d0*/ 	.word	0x00007a00


	//   ....[3]....
        /*01d4*/ 	.word	0x00008030


	//   ....[4]....
        /*01d8*/ 	.word	0x00008f80


	//----- nvinfo : EIATTR_MAX_THREADS
	.align		4
.L_37:
        /*01dc*/ 	.byte	0x04, 0x05
        /*01de*/ 	.short	(.L_39 - .L_38)
.L_38:
        /*01e0*/ 	.word	0x00000180
        /*01e4*/ 	.word	0x00000001
        /*01e8*/ 	.word	0x00000001


	//----- nvinfo : EIATTR_CRS_STACK_SIZE
	.align		4
.L_39:
        /*01ec*/ 	.byte	0x04, 0x1e
        /*01ee*/ 	.short	(.L_41 - .L_40)
.L_40:
        /*01f0*/ 	.word	0x00000000


	//----- nvinfo : EIATTR_CBANK_PARAM_SIZE
	.align		4
.L_41:
        /*01f4*/ 	.byte	0x03, 0x19
        /*01f6*/ 	.short	0x0470


	//----- nvinfo : EIATTR_PARAM_CBANK
	.align		4
        /*01f8*/ 	.byte	0x04, 0x0a
        /*01fa*/ 	.short	(.L_43 - .L_42)
	.align		4
.L_42:
        /*01fc*/ 	.word	index@(.nv.constant0._ZN7cutlass13device_kernelINS_4gemm6kernel13GemmUniversalIN4cute5tupleIJiiiiEEENS1_10collective13CollectiveMmaINS1_34MainloopSm90TmaGmmaWarpSpecializedILi2ENS5_IJNS4_1CILi1EEESB_SB_EEENS1_35KernelTmaWarpSpecializedCooperativeEEENS5_IJNSA_ILi256EEENSA_ILi64EEENSA_ILi128EEEEEENS_10bfloat16_tENS5_IJlSB_lEEESJ_SK_NS4_8TiledMMAINS4_8MMA_AtomIJNS4_4SM904GMMA27MMA_64x64x16_F32BF16BF16_SSILNSO_5MajorE0ELSQ_0ELNSO_7ScaleInE1ELSR_1EEEEEENS4_6LayoutINS5_IJNSA_ILi2EEESB_SB_EEENS5_IJSB_NSA_ILi0EEESX_EEEEENS5_IJNS4_10UnderscoreES10_S10_EEEEENS4_13SM90_TMA_LOADENS4_14ComposedLayoutINS4_7SwizzleILi3ELi4ELi3EEENS4_18smem_ptr_flag_bitsILi16EEENSU_INS5_IJNSA_ILi8EEESG_EEENS5_IJSG_SB_EEEEEEEvNS4_8identityES13_S1D_vS1E_EENS_8epilogue10collective6detail29Sm90TmaWarpSpecializedAdapterINS1H_15DefaultEpilogueISJ_SK_SK_NS1G_6thread17LinearCombinationISJ_Li1EffLNS1L_9ScaleType4KindE0ELNS_15FloatRoundStyleE2ESJ_EENS1_15EpilogueDefaultEEEEEvvEEEEvNT_6ParamsE)
        /*0200*/ 	.short	0x0210
        /*0202*/ 	.short	0x0470


	//----- nvinfo : EIATTR_SW_WAR
	.align		4
.L_43:
        /*0204*/ 	.byte	0x04, 0x36
        /*0206*/ 	.short	(.L_45 - .L_44)
.L_44:
        /*0208*/ 	.word	0x00000008
.L_45:


//--------------------- .nv.callgraph             --------------------------
	.section	.nv.callgraph,"",@"SHT_CUDA_CALLGRAPH"
	.align	4
	.sectionentsize	8
	.align		4
        /*0000*/ 	.word	0x00000000
	.align		4
        /*0004*/ 	.word	0xffffffff
	.align		4
        /*0008*/ 	.word	index@(_ZN7cutlass13device_kernelINS_4gemm6kernel13GemmUniversalIN4cute5tupleIJiiiiEEENS1_10collective13CollectiveMmaINS1_34MainloopSm90TmaGmmaWarpSpecializedILi2ENS5_IJNS4_1CILi1EEESB_SB_EEENS1_35KernelTmaWarpSpecializedCooperativeEEENS5_IJNSA_ILi256EEENSA_ILi64EEENSA_ILi128EEEEEENS_10bfloat16_tENS5_IJlSB_lEEESJ_SK_NS4_8TiledMMAINS4_8MMA_AtomIJNS4_4SM904GMMA27MMA_64x64x16_F32BF16BF16_SSILNSO_5MajorE0ELSQ_0ELNSO_7ScaleInE1ELSR_1EEEEEENS4_6LayoutINS5_IJNSA_ILi2EEESB_SB_EEENS5_IJSB_NSA_ILi0EEESX_EEEEENS5_IJNS4_10UnderscoreES10_S10_EEEEENS4_13SM90_TMA_LOADENS4_14ComposedLayoutINS4_7SwizzleILi3ELi4ELi3EEENS4_18smem_ptr_flag_bitsILi16EEENSU_INS5_IJNSA_ILi8EEESG_EEENS5_IJSG_SB_EEEEEEEvNS4_8identityES13_S1D_vS1E_EENS_8epilogue10collective6detail29Sm90TmaWarpSpecializedAdapterINS1H_15DefaultEpilogueISJ_SK_SK_NS1G_6thread17LinearCombinationISJ_Li1EffLNS1L_9ScaleType4KindE0ELNS_15FloatRoundStyleE2ESJ_EENS1_15EpilogueDefaultEEEEEvvEEEEvNT_6ParamsE)
	.align		4
        /*000c*/ 	.word	index@(__assertfail)
	.align		4
        /*0010*/ 	.word	0x00000000
	.align		4
        /*0014*/ 	.word	0xfffffffe
	.align		4
        /*0018*/ 	.word	0x00000000
	.align		4
        /*001c*/ 	.word	0xfffffffd
	.align		4
        /*0020*/ 	.word	0x00000000
	.align		4
        /*0024*/ 	.word	0xfffffffc


//--------------------- .nv.constant4             --------------------------
	.section	.nv.constant4,"a",@progbits
	.align	8
	.align		8
.nv.constant4:
        /*0000*/ 	.dword	__assertfail
	.align		8
        /*0008*/ 	.dword	__unnamed_1
	.align		8
        /*0010*/ 	.dword	_ZN40_INTERNAL_a2a705c3_4_k_cu_bbeb031d_155754cuda3std3__45__cpo5beginE
	.align		8
        /*0018*/ 	.dword	_ZN40_INTERNAL_a2a705c3_4_k_cu_bbeb031d_155754cuda3std3__45__cpo3endE
	.align		8
        /*0020*/ 	.dword	_ZN40_INTERNAL_a2a705c3_4_k_cu_bbeb031d_155754cuda3std3__45__cpo6cbeginE
	.align		8
        /*0028*/ 	.dword	_ZN40_INTERNAL_a2a705c3_4_k_cu_bbeb031d_155754cuda3std3__45__cpo4cendE
	.align		8
        /*0030*/ 	.dword	_ZN40_INTERNAL_a2a705c3_4_k_cu_bbeb031d_155754cuda3std3__442_GLOBAL__N__a2a705c3_4_k_cu_bbeb031d_155756ignoreE
	.align		8
        /*0038*/ 	.dword	_ZN40_INTERNAL_a2a705c3_4_k_cu_bbeb031d_155754cuda3std3__419piecewise_constructE
	.align		8
        /*0040*/ 	.dword	_ZN40_INTERNAL_a2a705c3_4_k_cu_bbeb031d_155754cuda3std3__48in_placeE
	.align		8
        /*0048*/ 	.dword	_ZN40_INTERNAL_a2a705c3_4_k_cu_bbeb031d_155754cuda3std6ranges3__45__cpo4swapE
	.align		8
        /*0050*/ 	.dword	_ZN40_INTERNAL_a2a705c3_4_k_cu_bbeb031d_155754cuda3std6ranges3__45__cpo9iter_moveE
	.align		8
        /*0058*/ 	.dword	_ZN40_INTERNAL_a2a705c3_4_k_cu_bbeb031d_155754cute7productE
	.align		8
        /*0060*/ 	.dword	_ZN40_INTERNAL_a2a705c3_4_k_cu_bbeb031d_155754cute1_E
	.align		8
        /*0068*/ 	.dword	$str$22
	.align		8
        /*0070*/ 	.dword	$str$23


//--------------------- .text._ZN7cutlass13device_kernelINS_4gemm6kernel13GemmUniversalIN4cute5tupleIJiiiiEEENS1_10collective13CollectiveMmaINS1_34MainloopSm90TmaGmmaWarpSpecializedILi2ENS5_IJNS4_1CILi1EEESB_SB_EEENS1_35KernelTmaWarpSpecializedCooperativeEEENS5_IJNSA_ILi256EEENSA_ILi64EEENSA_ILi128EEEEEENS_10bfloat16_tENS5_IJlSB_lEEESJ_SK_NS4_8TiledMMAINS4_8MMA_AtomIJNS4_4SM904GMMA27MMA_64x64x16_F32BF16BF16_SSILNSO_5MajorE0ELSQ_0ELNSO_7ScaleInE1ELSR_1EEEEEENS4_6LayoutINS5_IJNSA_ILi2EEESB_SB_EEENS5_IJSB_NSA_ILi0EEESX_EEEEENS5_IJNS4_10UnderscoreES10_S10_EEEEENS4_13SM90_TMA_LOADENS4_14ComposedLayoutINS4_7SwizzleILi3ELi4ELi3EEENS4_18smem_ptr_flag_bitsILi16EEENSU_INS5_IJNSA_ILi8EEESG_EEENS5_IJSG_SB_EEEEEEEvNS4_8identityES13_S1D_vS1E_EENS_8epilogue10collective6detail29Sm90TmaWarpSpecializedAdapterINS1H_15DefaultEpilogueISJ_SK_SK_NS1G_6thread17LinearCombinationISJ_Li1EffLNS1L_9ScaleType4KindE0ELNS_15FloatRoundStyleE2ESJ_EENS1_15EpilogueDefaultEEEEEvvEEEEvNT_6ParamsE --------------------------
	.section	.text._ZN7cutlass13device_kernelINS_4gemm6kernel13GemmUniversalIN4cute5tupleIJiiiiEEENS1_10collective13CollectiveMmaINS1_34MainloopSm90TmaGmmaWarpSpecializedILi2ENS5_IJNS4_1CILi1EEESB_SB_EEENS1_35KernelTmaWarpSpecializedCooperativeEEENS5_IJNSA_ILi256EEENSA_ILi64EEENSA_ILi128EEEEEENS_10bfloat16_tENS5_IJlSB_lEEESJ_SK_NS4_8TiledMMAINS4_8MMA_AtomIJNS4_4SM904GMMA27MMA_64x64x16_F32BF16BF16_SSILNSO_5MajorE0ELSQ_0ELNSO_7ScaleInE1ELSR_1EEEEEENS4_6LayoutINS5_IJNSA_ILi2EEESB_SB_EEENS5_IJSB_NSA_ILi0EEESX_EEEEENS5_IJNS4_10UnderscoreES10_S10_EEEEENS4_13SM90_TMA_LOADENS4_14ComposedLayoutINS4_7SwizzleILi3ELi4ELi3EEENS4_18smem_ptr_flag_bitsILi16EEENSU_INS5_IJNSA_ILi8EEESG_EEENS5_IJSG_SB_EEEEEEEvNS4_8identityES13_S1D_vS1E_EENS_8epilogue10collective6detail29Sm90TmaWarpSpecializedAdapterINS1H_15DefaultEpilogueISJ_SK_SK_NS1G_6thread17LinearCombinationISJ_Li1EffLNS1L_9ScaleType4KindE0ELNS_15FloatRoundStyleE2ESJ_EENS1_15EpilogueDefaultEEEEEvvEEEEvNT_6ParamsE,"ax",@progbits
	.align	128
.text._ZN7cutlass13device_kernelINS_4gemm6kernel13GemmUniversalIN4cute5tupleIJiiiiEEENS1_10collective13CollectiveMmaINS1_34MainloopSm90TmaGmmaWarpSpecializedILi2ENS5_IJNS4_1CILi1EEESB_SB_EEENS1_35KernelTmaWarpSpecializedCooperativeEEENS5_IJNSA_ILi256EEENSA_ILi64EEENSA_ILi128EEEEEENS_10bfloat16_tENS5_IJlSB_lEEESJ_SK_NS4_8TiledMMAINS4_8MMA_AtomIJNS4_4SM904GMMA27MMA_64x64x16_F32BF16BF16_SSILNSO_5MajorE0ELSQ_0ELNSO_7ScaleInE1ELSR_1EEEEEENS4_6LayoutINS5_IJNSA_ILi2EEESB_SB_EEENS5_IJSB_NSA_ILi0EEESX_EEEEENS5_IJNS4_10UnderscoreES10_S10_EEEEENS4_13SM90_TMA_LOADENS4_14ComposedLayoutINS4_7SwizzleILi3ELi4ELi3EEENS4_18smem_ptr_flag_bitsILi16EEENSU_INS5_IJNSA_ILi8EEESG_EEENS5_IJSG_SB_EEEEEEEvNS4_8identityES13_S1D_vS1E_EENS_8epilogue10collective6detail29Sm90TmaWarpSpecializedAdapterINS1H_15DefaultEpilogueISJ_SK_SK_NS1G_6thread17LinearCombinationISJ_Li1EffLNS1L_9ScaleType4KindE0ELNS_15FloatRoundStyleE2ESJ_EENS1_15EpilogueDefaultEEEEEvvEEEEvNT_6ParamsE:
        .type           _ZN7cutlass13device_kernelINS_4gemm6kernel13GemmUniversalIN4cute5tupleIJiiiiEEENS1_10collective13CollectiveMmaINS1_34MainloopSm90TmaGmmaWarpSpecializedILi2ENS5_IJNS4_1CILi1EEESB_SB_EEENS1_35KernelTmaWarpSpecializedCooperativeEEENS5_IJNSA_ILi256EEENSA_ILi64EEENSA_ILi128EEEEEENS_10bfloat16_tENS5_IJlSB_lEEESJ_SK_NS4_8TiledMMAINS4_8MMA_AtomIJNS4_4SM904GMMA27MMA_64x64x16_F32BF16BF16_SSILNSO_5MajorE0ELSQ_0ELNSO_7ScaleInE1ELSR_1EEEEEENS4_6LayoutINS5_IJNSA_ILi2EEESB_SB_EEENS5_IJSB_NSA_ILi0EEESX_EEEEENS5_IJNS4_10UnderscoreES10_S10_EEEEENS4_13SM90_TMA_LOADENS4_14ComposedLayoutINS4_7SwizzleILi3ELi4ELi3EEENS4_18smem_ptr_flag_bitsILi16EEENSU_INS5_IJNSA_ILi8EEESG_EEENS5_IJSG_SB_EEEEEEEvNS4_8identityES13_S1D_vS1E_EENS_8epilogue10collective6detail29Sm90TmaWarpSpecializedAdapterINS1H_15DefaultEpilogueISJ_SK_SK_NS1G_6thread17LinearCombinationISJ_Li1EffLNS1L_9ScaleType4KindE0ELNS_15FloatRoundStyleE2ESJ_EENS1_15EpilogueDefaultEEEEEvvEEEEvNT_6ParamsE,@function
        .size           _ZN7cutlass13device_kernelINS_4gemm6kernel13GemmUniversalIN4cute5tupleIJiiiiEEENS1_10collective13CollectiveMmaINS1_34MainloopSm90TmaGmmaWarpSpecializedILi2ENS5_IJNS4_1CILi1EEESB_SB_EEENS1_35KernelTmaWarpSpecializedCooperativeEEENS5_IJNSA_ILi256EEENSA_ILi64EEENSA_ILi128EEEEEENS_10bfloat16_tENS5_IJlSB_lEEESJ_SK_NS4_8TiledMMAINS4_8MMA_AtomIJNS4_4SM904GMMA27MMA_64x64x16_F32BF16BF16_SSILNSO_5MajorE0ELSQ_0ELNSO_7ScaleInE1ELSR_1EEEEEENS4_6LayoutINS5_IJNSA_ILi2EEESB_SB_EEENS5_IJSB_NSA_ILi0EEESX_EEEEENS5_IJNS4_10UnderscoreES10_S10_EEEEENS4_13SM90_TMA_LOADENS4_14ComposedLayoutINS4_7SwizzleILi3ELi4ELi3EEENS4_18smem_ptr_flag_bitsILi16EEENSU_INS5_IJNSA_ILi8EEESG_EEENS5_IJSG_SB_EEEEEEEvNS4_8identityES13_S1D_vS1E_EENS_8epilogue10collective6detail29Sm90TmaWarpSpecializedAdapterINS1H_15DefaultEpilogueISJ_SK_SK_NS1G_6thread17LinearCombinationISJ_Li1EffLNS1L_9ScaleType4KindE0ELNS_15FloatRoundStyleE2ESJ_EENS1_15EpilogueDefaultEEEEEvvEEEEvNT_6ParamsE,(.L_x_188 - _ZN7cutlass13device_kernelINS_4gemm6kernel13GemmUniversalIN4cute5tupleIJiiiiEEENS1_10collective13CollectiveMmaINS1_34MainloopSm90TmaGmmaWarpSpecializedILi2ENS5_IJNS4_1CILi1EEESB_SB_EEENS1_35KernelTmaWarpSpecializedCooperativeEEENS5_IJNSA_ILi256EEENSA_ILi64EEENSA_ILi128EEEEEENS_10bfloat16_tENS5_IJlSB_lEEESJ_SK_NS4_8TiledMMAINS4_8MMA_AtomIJNS4_4SM904GMMA27MMA_64x64x16_F32BF16BF16_SSILNSO_5MajorE0ELSQ_0ELNSO_7ScaleInE1ELSR_1EEEEEENS4_6LayoutINS5_IJNSA_ILi2EEESB_SB_EEENS5_IJSB_NSA_ILi0EEESX_EEEEENS5_IJNS4_10UnderscoreES10_S10_EEEEENS4_13SM90_TMA_LOADENS4_14ComposedLayoutINS4_7SwizzleILi3ELi4ELi3EEENS4_18smem_ptr_flag_bitsILi16EEENSU_INS5_IJNSA_ILi8EEESG_EEENS5_IJSG_SB_EEEEEEEvNS4_8identityES13_S1D_vS1E_EENS_8epilogue10collective6detail29Sm90TmaWarpSpecializedAdapterINS1H_15DefaultEpilogueISJ_SK_SK_NS1G_6thread17LinearCombinationISJ_Li1EffLNS1L_9ScaleType4KindE0ELNS_15FloatRoundStyleE2ESJ_EENS1_15EpilogueDefaultEEEEEvvEEEEvNT_6ParamsE)
        .other          _ZN7cutlass13device_kernelINS_4gemm6kernel13GemmUniversalIN4cute5tupleIJiiiiEEENS1_10collective13CollectiveMmaINS1_34MainloopSm90TmaGmmaWarpSpecializedILi2ENS5_IJNS4_1CILi1EEESB_SB_EEENS1_35KernelTmaWarpSpecializedCooperativeEEENS5_IJNSA_ILi256EEENSA_ILi64EEENSA_ILi128EEEEEENS_10bfloat16_tENS5_IJlSB_lEEESJ_SK_NS4_8TiledMMAINS4_8MMA_AtomIJNS4_4SM904GMMA27MMA_64x64x16_F32BF16BF16_SSILNSO_5MajorE0ELSQ_0ELNSO_7ScaleInE1ELSR_1EEEEEENS4_6LayoutINS5_IJNSA_ILi2EEESB_SB_EEENS5_IJSB_NSA_ILi0EEESX_EEEEENS5_IJNS4_10UnderscoreES10_S10_EEEEENS4_13SM90_TMA_LOADENS4_14ComposedLayoutINS4_7SwizzleILi3ELi4ELi3EEENS4_18smem_ptr_flag_bitsILi16EEENSU_INS5_IJNSA_ILi8EEESG_EEENS5_IJSG_SB_EEEEEEEvNS4_8identityES13_S1D_vS1E_EENS_8epilogue10collective6detail29Sm90TmaWarpSpecializedAdapterINS1H_15DefaultEpilogueISJ_SK_SK_NS1G_6thread17LinearCombinationISJ_Li1EffLNS1L_9ScaleType4KindE0ELNS_15FloatRoundStyleE2ESJ_EENS1_15EpilogueDefaultEEEEEvvEEEEvNT_6ParamsE,@"STO_CUDA_ENTRY STV_DEFAULT"
_ZN7cutlass13device_kernelINS_4gemm6kernel13GemmUniversalIN4cute5tupleIJiiiiEEENS1_10collective13CollectiveMmaINS1_34MainloopSm90TmaGmmaWarpSpecializedILi2ENS5_IJNS4_1CILi1EEESB_SB_EEENS1_35KernelTmaWarpSpecializedCooperativeEEENS5_IJNSA_ILi256EEENSA_ILi64EEENSA_ILi128EEEEEENS_10bfloat16_tENS5_IJlSB_lEEESJ_SK_NS4_8TiledMMAINS4_8MMA_AtomIJNS4_4SM904GMMA27MMA_64x64x16_F32BF16BF16_SSILNSO_5MajorE0ELSQ_0ELNSO_7ScaleInE1ELSR_1EEEEEENS4_6LayoutINS5_IJNSA_ILi2EEESB_SB_EEENS5_IJSB_NSA_ILi0EEESX_EEEEENS5_IJNS4_10UnderscoreES10_S10_EEEEENS4_13SM90_TMA_LOADENS4_14ComposedLayoutINS4_7SwizzleILi3ELi4ELi3EEENS4_18smem_ptr_flag_bitsILi16EEENSU_INS5_IJNSA_ILi8EEESG_EEENS5_IJSG_SB_EEEEEEEvNS4_8identityES13_S1D_vS1E_EENS_8epilogue10collective6detail29Sm90TmaWarpSpecializedAdapterINS1H_15DefaultEpilogueISJ_SK_SK_NS1G_6thread17LinearCombinationISJ_Li1EffLNS1L_9ScaleType4KindE0ELNS_15FloatRoundStyleE2ESJ_EENS1_15EpilogueDefaultEEEEEvvEEEEvNT_6ParamsE:
[----:B------:R-:W0:Y:S01]  /*0000*/  LDC R1, c[0x0][0x28] ;  /* 0x00000a00ff017b82 */ /* 0x000e220000000800 */
[----:B------:R-:W1:Y:S01]  /*0010*/  S2R R4, SR_TID.X ;  /* 0x0000000000047919 */ /* 0x000e620000002100 */
[----:B------:R-:W-:Y:S01]  /*0020*/  ELECT P0, URZ, PT ;  /* 0x00000000003f782f */ /* 0x000fe20003800000 */
[----:B------:R-:W-:Y:S01]  /*0030*/  BSSY B0, `(.L_x_0) ;  /* 0x000000f000007945 */ /* 0x000fe20003800000 */
[--C-:B-1----:R-:W-:Y:S02]  /*0040*/  SHF.R.U32.HI R0, RZ, 0x5, R4.reuse ;  /* 0x00000005ff007819 */ /* 0x102fe40000011604 */
[----:B------:R-:W-:-:S03]  /*0050*/  SHF.R.U32.HI R14, RZ, 0x7, R4 ;  /* 0x00000007ff0e7819 */ /* 0x000fc60000011604 */
[----:B------:R-:W1:Y:S04]  /*0060*/  SHFL.IDX PT, R5, R0, RZ, 0x1f ;  /* 0x00001fff00057589 */ /* 0x000e6800000e0000 */
[----:B------:R2:W3:Y:S01]  /*0070*/  SHFL.IDX PT, R10, R14, RZ, 0x1f ;  /* 0x00001fff0e0a7589 */ /* 0x0004e200000e0000 */
[----:B-1----:R-:W-:-:S13]  /*0080*/  ISETP.NE.OR P0, PT, R5, RZ, !P0 ;  /* 0x000000ff0500720c */ /* 0x002fda0004705670 */
[----:B0-23--:R-:W-:Y:S05]  /*0090*/  @P0 BRA `(.L_x_1) ;  /* 0x0000000000200947 */ /* 0x00dfea0003800000 */
[----:B------:R-:W-:Y:S02]  /*00a0*/  ULDC.64 UR4, c[0x0][0x198] ;  /* 0x0000660000047ab9 */ /* 0x000fe40000000a00 */
[----:B------:R-:W-:Y:S02]  /*00b0*/  UIADD3 UR6, UP0, UR4, 0xf0, URZ ;  /* 0x000000f004067890 */ /* 0x000fe4000ff1e03f */
[----:B------:R-:W-:Y:S02]  /*00c0*/  UIADD3 UR4, UP1, UR4, 0x1f0, URZ ;  /* 0x000001f004047890 */ /* 0x000fe4000ff3e03f */
[----:B------:R-:W-:Y:S02]  /*00d0*/  UIADD3.X UR7, URZ, UR5, URZ, UP0, !UPT ;  /* 0x000000053f077290 */ /* 0x000fe400087fe43f */
[----:B------:R-:W-:-:S07]  /*00e0*/  UIADD3.X UR5, URZ, UR5, URZ, UP1, !UPT ;  /* 0x000000053f057290 */ /* 0x000fce0008ffe43f */
[----:B------:R0:W-:Y:S02]  /*00f0*/  UTMACCTL.PF [UR6] ;  /* 0x00000000060079b9 */ /* 0x0001e40008040000 */
[----:B------:R0:W-:Y:S02]  /*0100*/  UTMACCTL.PF [UR4] ;  /* 0x00000000040079b9 */ /* 0x0001e40008040000 */
[----:B0-----:R-:W-:Y:S01]  /*0110*/  NOP ;  /* 0x0000000000007918 */ /* 0x001fe20000000000 */
.L_x_1:
[----:B------:R-:W-:Y:S05]  /*0120*/  BSYNC B0 ;  /* 0x0000000000007941 */ /* 0x000fea0003800000 */
.L_x_0:
[----:B------:R-:W0:Y:S02]  /*0130*/  SHFL.IDX PT, R2, R0, RZ, 0x1f ;  /* 0x00001fff00027589 */ /* 0x000e2400000e0000 */
[----:B0-----:R-:W-:-:S13]  /*0140*/  ISETP.NE.AND P0, PT, R2, RZ, PT ;  /* 0x000000ff0200720c */ /* 0x001fda0003f05270 */
[----:B------:R-:W-:Y:S05]  /*0150*/  @P0 BRA `(.L_x_2) ;  /* 0x0000000000480947 */ /* 0x000fea0003800000 */
[----:B------:R-:W0:Y:S01]  /*0160*/  S2UR UR8, SR_CgaCtaId ;  /* 0x00000000000879c3 */ /* 0x000e220000008800 */
[----:B------:R-:W-:Y:S01]  /*0170*/  UMOV UR4, 0x400 ;  /* 0x0000040000047882 */ /* 0x000fe20000000000 */
[----:B------:R-:W-:Y:S01]  /*0180*/  UMOV UR5, 0x1 ;  /* 0x0000000100057882 */ /* 0x000fe20000000000 */
[----:B------:R-:W-:Y:S01]  /*0190*/  UMOV UR6, 0x100 ;  /* 0x0000010000067882 */ /* 0x000fe20000000000 */
[----:B------:R-:W-:Y:S01]  /*01a0*/  ELECT P0, URZ, PT ;  /* 0x00000000003f782f */ /* 0x000fe20003800000 */
[----:B------:R-:W-:-:S04]  /*01b0*/  UIADD3 UR6, -UR6, 0x100000, URZ ;  /* 0x0010000006067890 */ /* 0x000fc8000fffe13f */
[----:B------:R-:W-:Y:S02]  /*01c0*/  USHF.L.U32 UR7, UR6, 0xb, URZ ;  /* 0x0000000b06077899 */ /* 0x000fe4000800063f */
[----:B------:R-:W-:Y:S02]  /*01d0*/  USHF.L.U32 UR6, UR6, 0x1, URZ ;  /* 0x0000000106067899 */ /* 0x000fe4000800063f */
[----:B0-----:R-:W-:Y:S02]  /*01e0*/  ULEA UR8, UR8, UR4, 0x18 ;  /* 0x0000000408087291 */ /* 0x001fe4000f8ec03f */
[----:B------:R-:W-:-:S04]  /*01f0*/  UIADD3 UR4, -UR5, 0x100000, URZ ;  /* 0x0010000005047890 */ /* 0x000fc8000fffe13f */
[----:B------:R-:W-:Y:S02]  /*0200*/  USHF.L.U32 UR5, UR4, 0xb, URZ ;  /* 0x0000000b04057899 */ /* 0x000fe4000800063f */
[----:B------:R-:W-:Y:S01]  /*0210*/  USHF.L.U32 UR4, UR4, 0x1, URZ ;  /* 0x0000000104047899 */ /* 0x000fe2000800063f */
[----:B------:R-:W0:Y:S11]  /*0220*/  FENCE.VIEW.ASYNC.S ;  /* 0x00000000000073c6 */ /* 0x000e360000000000 */
[----:B0-----:R0:W1:Y:S01]  /*0230*/  SYNCS.EXCH.64 URZ, [UR8], UR4 ;  /* 0x00000004083f75b2 */ /* 0x0010620008000100 */
[----:B------:R0:W2:Y:S01]  /*0240*/  SYNCS.EXCH.64 URZ, [UR8+0x10], UR6 ;  /* 0x00001006083f75b2 */ /* 0x0000a20008000100 */
[----:B------:R0:W3:Y:S01]  /*0250*/  SYNCS.EXCH.64 URZ, [UR8+0x8], UR4 ;  /* 0x00000804083f75b2 */ /* 0x0000e20008000100 */
[----:B------:R0:W4:Y:S01]  /*0260*/  SYNCS.EXCH.64 URZ, [UR8+0x18], UR6 ;  /* 0x00001806083f75b2 */ /* 0x0001220008000100 */
[----:B------:R-:W-:Y:S01]  /*0270*/  NOP ;  /* 0x0000000000007918 */ /* 0x000fe20000000000 */
.L_x_2:
[----:B------:R-:W5:Y:S01]  /*0280*/  SHFL.IDX PT, R0, R0, RZ, 0x1f ;  /* 0x00001fff00007589 */ /* 0x000f6200000e0000 */
[----:B------:R-:W-:Y:S01]  /*0290*/  ELECT P0, URZ, PT ;  /* 0x00000000003f782f */ /* 0x000fe20003800000 */
[----:B------:R-:W1:Y:S01]  /*02a0*/  LDC R2, c[0x0][0x65c] ;  /* 0x00019700ff027b82 */ /* 0x000e620000000800 */
[----:B0-----:R-:W-:Y:S01]  /*02b0*/  UMOV UR4, 0x20 ;  /* 0x0000002000047882 */ /* 0x001fe20000000000 */
[----:B------:R-:W0:Y:S01]  /*02c0*/  S2R R3, SR_CTAID.Y ;  /* 0x0000000000037919 */ /* 0x000e220000002600 */
[----:B------:R-:W-:Y:S01]  /*02d0*/  NOP ;  /* 0x0000000000007918 */ /* 0x000fe20000000000 */
[----:B------:R-:W-:Y:S01]  /*02e0*/  ISETP.NE.AND P2, PT, R10, RZ, PT ;  /* 0x000000ff0a00720c */ /* 0x000fe20003f45270 */
[----:B------:R-:W-:Y:S01]  /*02f0*/  NOP ;  /* 0x0000000000007918 */ /* 0x000fe20000000000 */
[----:B------:R-:W2:Y:S01]  /*0300*/  S2R R6, SR_CTAID.X ;  /* 0x0000000000067919 */ /* 0x000ea20000002500 */
[----:B------:R-:W-:Y:S02]  /*0310*/  LOP3.LUT R7, R7, 0xfffff7ff, RZ, 0xc0, !PT ;  /* 0xfffff7ff07077812 */ /* 0x000fe400078ec0ff */
[----:B-----5:R-:W-:-:S02]  /*0320*/  ISETP.NE.OR P0, PT, R0, RZ, !P0 ;  /* 0x000000ff0000720c */ /* 0x020fc40004705670 */
[----:B-1----:R-:W-:Y:S02]  /*0330*/  ISETP.NE.AND P3, PT, R2, 0x1, PT ;  /* 0x000000010200780c */ /* 0x002fe40003f65270 */
[----:B------:R-:W-:-:S04]  /*0340*/  SHF.R.S32.HI R0, RZ, 0x1f, R5 ;  /* 0x0000001fff007819 */ /* 0x000fc80000011405 */
[----:B------:R-:W-:-:S04]  /*0350*/  LEA.HI R0, R0, R5, RZ, 0x2 ;  /* 0x0000000500007211 */ /* 0x000fc800078f10ff */
[----:B------:R-:W-:Y:S01]  /*0360*/  LOP3.LUT R0, R0, 0xfffffffc, RZ, 0xc0, !PT ;  /* 0xfffffffc00007812 */ /* 0x000fe200078ec0ff */
[----:B------:R-:W-:Y:S01]  /*0370*/  VOTEU.ALL UP0, P0 ;  /* 0x00000000003f7886 */ /* 0x000fe20000000000 */
[----:B------:R-:W-:Y:S01]  /*0380*/  VOTEU.ALL UP1, P0 ;  /* 0x00000000003f7886 */ /* 0x000fe20000020000 */
[----:B------:R-:W2:Y:S01]  /*0390*/  @P3 LDC R17, c[0x0][0x10] ;  /* 0x00000400ff113b82 */ /* 0x000ea20000000800 */
[----:B------:R-:W-:Y:S01]  /*03a0*/  @P3 LOP3.LUT R7, R7, 0x800, RZ, 0xfc, !PT ;  /* 0x0000080007073812 */ /* 0x000fe200078efcff */
[----:B------:R-:W-:Y:S01]  /*03b0*/  IMAD.IADD R0, R5, 0x1, -R0 ;  /* 0x0000000105007824 */ /* 0x000fe200078e0a00 */
[----:B------:R-:W-:Y:S01]  /*03c0*/  @!UP0 UMOV UR6, 0x400 ;  /* 0x0000040000068882 */ /* 0x000fe20000000000 */
[----:B------:R-:W-:-:S04]  /*03d0*/  @!UP0 UIADD3 UR4, -UR4, 0x100000, URZ ;  /* 0x0010000004048890 */ /* 0x000fc8000fffe13f */
[----:B------:R-:W-:Y:S02]  /*03e0*/  @!UP0 USHF.L.U32 UR5, UR4, 0xb, URZ ;  /* 0x0000000b04058899 */ /* 0x000fe4000800063f */
[----:B------:R-:W-:Y:S01]  /*03f0*/  @!UP0 USHF.L.U32 UR4, UR4, 0x1, URZ ;  /* 0x0000000104048899 */ /* 0x000fe2000800063f */
[----:B0-----:R-:W-:Y:S01]  /*0400*/  @P3 IMAD.MOV.U32 R8, RZ, RZ, R3 ;  /* 0x000000ffff083224 */ /* 0x001fe200078e0003 */
[----:B------:R-:W-:Y:S01]  /*0410*/  ISETP.NE.AND P1, PT, R0, 0x3, PT ;  /* 0x000000030000780c */ /* 0x000fe20003f25270 */
[----:B------:R-:W0:Y:S01]  /*0420*/  @!UP0 S2UR UR7, SR_CgaCtaId ;  /* 0x00000000000789c3 */ /* 0x000e220000008800 */
[----:B------:R-:W-:Y:S02]  /*0430*/  @P3 IMAD.MOV.U32 R9, RZ, RZ, RZ ;  /* 0x000000ffff093224 */ /* 0x000fe400078e00ff */
[----:B------:R-:W-:Y:S02]  /*0440*/  IMAD.MOV.U32 R7, RZ, RZ, RZ ;  /* 0x000000ffff077224 */ /* 0x000fe400078e00ff */
[----:B------:R-:W-:-:S03]  /*0450*/  @P3 IMAD.MOV.U32 R5, RZ, RZ, RZ ;  /* 0x000000ffff053224 */ /* 0x000fc600078e00ff */
[----:B------:R-:W1:Y:S01]  /*0460*/  @!P3 LDC R11, c[0x0][0xc] ;  /* 0x00000300ff0bbb82 */ /* 0x000e620000000800 */
[----:B--2---:R-:W-:-:S04]  /*0470*/  @P3 IMAD.WIDE.U32 R16, R6, R17, R8 ;  /* 0x0000001106103225 */ /* 0x004fc800078e0008 */
[----:B------:R-:W-:Y:S01]  /*0480*/  @P3 IMAD.IADD R17, R17, 0x1, R5 ;  /* 0x0000000111113824 */ /* 0x000fe200078e0205 */
[----:B------:R-:W-:Y:S01]  /*0490*/  LOP3.LUT R5, R4, 0x7f, RZ, 0xc0, !PT ;  /* 0x0000007f04057812 */ /* 0x000fe200078ec0ff */
[----:B0-----:R-:W-:Y:S01]  /*04a0*/  @!UP0 ULEA UR8, UR7, UR6, 0x18 ;  /* 0x0000000607088291 */ /* 0x001fe2000f8ec03f */
[----:B------:R-:W-:Y:S02]  /*04b0*/  VOTEU.ALL UP0, P0 ;  /* 0x00000000003f7886 */ /* 0x000fe40000000000 */
[----:B------:R-:W-:Y:S01]  /*04c0*/  ULDC UR6, c[0x0][0xc] ;  /* 0x0000030000067ab9 */ /* 0x000fe20000000800 */
[----:B------:R-:W-:Y:S01]  /*04d0*/  ISETP.EQ.OR P0, PT, R0, RZ, !P1 ;  /* 0x000000ff0000720c */ /* 0x000fe20004f02670 */
[----:B------:R-:W-:-:S03]  /*04e0*/  ULDC UR7, c[0x0][0x10] ;  /* 0x0000040000077ab9 */ /* 0x000fc60000000800 */
[C---:B------:R-:W-:Y:S01]  /*04f0*/  ISETP.EQ.AND P0, PT, R10.reuse, RZ, P0 ;  /* 0x000000ff0a00720c */ /* 0x040fe20000702270 */
[----:B------:R-:W-:Y:S02]  /*0500*/  VIADD R10, R10, 0xffffffff ;  /* 0xffffffff0a0a7836 */ /* 0x000fe40000000000 */
[----:B-1----:R-:W-:Y:S01]  /*0510*/  @!P3 IMAD.WIDE.U32 R8, R11, R3, R6 ;  /* 0x000000030b08b225 */ /* 0x002fe200078e0006 */
[----:B------:R-:W0:Y:S02]  /*0520*/  FENCE.VIEW.ASYNC.S ;  /* 0x00000000000073c6 */ /* 0x000e240000000000 */
[----:B0-----:R-:W3:Y:S01]  /*0530*/  @!UP0 SYNCS.EXCH.64 URZ, [UR8+0x30], UR4 ;  /* 0x00003004083f85b2 */ /* 0x001ee20008000100 */
[----:B------:R-:W-:Y:S02]  /*0540*/  SEL R18, RZ, 0x1, !P0 ;  /* 0x00000001ff127807 */ /* 0x000fe40004000000 */
[----:B------:R-:W-:Y:S01]  /*0550*/  ISETP.GE.U32.AND P1, PT, R10, 0x2, PT ;  /* 0x000000020a00780c */ /* 0x000fe20003f26070 */
[----:B------:R-:W-:-:S02]  /*0560*/  @!P3 IMAD.MOV.U32 R16, RZ, RZ, R8 ;  /* 0x000000ffff10b224 */ /* 0x000fc400078e0008 */
[----:B------:R-:W-:Y:S01]  /*0570*/  @!P3 IMAD.MOV.U32 R17, RZ, RZ, R9 ;  /* 0x000000ffff11b224 */ /* 0x000fe200078e0009 */
[----:B------:R-:W-:Y:S01]  /*0580*/  SEL R18, R18, 0x2, P1 ;  /* 0x0000000212127807 */ /* 0x000fe20000800000 */
[----:B------:R0:W3:Y:S01]  /*0590*/  @!UP1 SYNCS.EXCH.64 URZ, [UR8+0x38], UR4 ;  /* 0x00003804083f95b2 */ /* 0x0000e20008000100 */
[----:B------:R-:W-:Y:S01]  /*05a0*/  NOP ;  /* 0x0000000000007918 */ /* 0x000fe20000000000 */
[----:B0-----:R-:W-:-:S03]  /*05b0*/  UIMAD.WIDE.U32 UR4, UR6, UR7, URZ ;  /* 0x00000007060472a5 */ /* 0x001fc6000f8e003f */
[----:B------:R-:W-:Y:S02]  /*05c0*/  ULDC UR6, c[0x0][0x14] ;  /* 0x0000050000067ab9 */ /* 0x000fe40000000800 */
[----:B------:R-:W-:Y:S02]  /*05d0*/  UIMAD.WIDE.U32 UR38, UR4, UR6, URZ ;  /* 0x00000006042672a5 */ /* 0x000fe4000f8e003f */
[----:B------:R-:W-:-:S04]  /*05e0*/  UIMAD UR41, UR5, UR6, URZ ;  /* 0x00000006052972a4 */ /* 0x000fc8000f8e023f */
[----:B------:R-:W-:Y:S01]  /*05f0*/  UIADD3 UR41, UR39, UR41, URZ ;  /* 0x0000002927297290 */ /* 0x000fe2000fffe03f */
[----:B---34-:R-:W-:Y:S06]  /*0600*/  BAR.SYNC.DEFER_BLOCKING 0x0 ;  /* 0x0000000000007b1d */ /* 0x018fec0000010000 */
[----:B------:R-:W-:Y:S05]  /*0610*/  @!P2 BRA `(.L_x_3) ;  /* 0x0000007000fca947 */ /* 0x000fea0003800000 */
[----:B------:R-:W-:-:S13]  /*0620*/  ISETP.GT.U32.AND P0, PT, R10, 0x1, PT ;  /* 0x000000010a00780c */ /* 0x000fda0003f04070 */
[----:B------:R-:W-:Y:S05]  /*0630*/  @P0 EXIT ;  /* 0x000000000000094d */ /* 0x000fea0003800000 */
[----:B------:R-:W-:Y:S01]  /*0640*/  ULDC.64 UR4, c[0x0][0x650] ;  /* 0x0001940000047ab9 */ /* 0x000fe20000000a00 */
[----:B------:R-:W-:Y:S01]  /*0650*/  PRMT R0, RZ, 0x7610, R0 ;  /* 0x00007610ff007816 */ /* 0x000fe20000000000 */
[----:B------:R-:W-:Y:S01]  /*0660*/  IMAD.MOV.U32 R109, RZ, RZ, -0x1 ;  /* 0xffffffffff6d7424 */ /* 0x000fe200078e00ff */
[----:B------:R-:W-:Y:S01]  /*0670*/  ISETP.GE.U32.AND P0, PT, R16, UR4, PT ;  /* 0x0000000410007c0c */ /* 0x000fe2000bf06070 */
[----:B------:R-:W-:Y:S02]  /*0680*/  IMAD.MOV.U32 R101, RZ, RZ, -0x1 ;  /* 0xffffffffff657424 */ /* 0x000fe400078e00ff */
[----:B------:R-:W-:Y:S01]  /*0690*/  IMAD.MOV.U32 R19, RZ, RZ, -0x1 ;  /* 0xffffffffff137424 */ /* 0x000fe200078e00ff */
[----:B------:R-:W-:-:S13]  /*06a0*/  ISETP.GE.U32.AND.EX P0, PT, R17, UR5, PT, P0 ;  /* 0x0000000511007c0c */ /* 0x000fda000bf06100 */
[----:B------:R-:W-:Y:S05]  /*06b0*/  @P0 BRA `(.L_x_4) ;  /* 0x0000000400580947 */ /* 0x000fea0003800000 */
[----:B------:R-:W0:Y:S01]  /*06c0*/  LDC.64 R20, c[0x0][0x628] ;  /* 0x00018a00ff147b82 */ /* 0x000e220000000a00 */
[----:B------:R-:W-:Y:S02]  /*06d0*/  IMAD.MOV.U32 R8, RZ, RZ, R16 ;  /* 0x000000ffff087224 */ /* 0x000fe400078e0010 */
[----:B------:R-:W-:-:S05]  /*06e0*/  IMAD.MOV.U32 R9, RZ, RZ, R17 ;  /* 0x000000ffff097224 */ /* 0x000fca00078e0011 */
[----:B------:R-:W1:Y:S08]  /*06f0*/  LDC R0, c[0x0][0x630] ;  /* 0x00018c00ff007b82 */ /* 0x000e700000000800 */
[----:B------:R-:W2:Y:S01]  /*0700*/  LDC.64 R22, c[0x0][0x620] ;  /* 0x00018800ff167b82 */ /* 0x000ea20000000a00 */
[----:B0-----:R-:W-:-:S04]  /*0710*/  ISETP.NE.U32.AND P0, PT, R20, RZ, PT ;  /* 0x000000ff1400720c */ /* 0x001fc80003f05070 */
[----:B------:R-:W-:-:S13]  /*0720*/  ISETP.NE.AND.EX P0, PT, R21, RZ, PT, P0 ;  /* 0x000000ff1500720c */ /* 0x000fda0003f05300 */
[----:B-12---:R-:W-:Y:S05]  /*0730*/  @!P0 BRA `(.L_x_5) ;  /* 0x0000000000288947 */ /* 0x006fea0003800000 */
[----:B------:R-:W0:Y:S02]  /*0740*/  LDC R13, c[0x0][0x634] ;  /* 0x00018d00ff0d7b82 */ /* 0x000e240000000800 */
[----:B0-----:R-:W-:-:S05]  /*0750*/  IADD3 R13, P0, R16, R13, RZ ;  /* 0x0000000d100d7210 */ /* 0x001fca0007f1e0ff */
[----:B------:R-:W-:-:S04]  /*0760*/  IMAD.X R15, RZ, RZ, R17, P0 ;  /* 0x000000ffff0f7224 */ /* 0x000fc800000e0611 */
[----:B------:R-:W-:-:S04]  /*0770*/  IMAD.WIDE.U32 R8, R15, R20, RZ ;  /* 0x000000140f087225 */ /* 0x000fc800078e00ff */
[----:B------:R-:W-:-:S04]  /*0780*/  IMAD.WIDE.U32 R10, P0, R13, R21, R8 ;  /* 0x000000150d0a7225 */ /* 0x000fc80007800008 */
[----:B------:R-:W-:-:S04]  /*0790*/  IMAD.WIDE.U32 R8, R13, R20, RZ ;  /* 0x000000140d087225 */ /* 0x000fc800078e00ff */
[----:B------:R-:W-:Y:S01]  /*07a0*/  IMAD.X R13, RZ, RZ, RZ, P0 ;  /* 0x000000ffff0d7224 */ /* 0x000fe200000e06ff */
[----:B------:R-:W-:Y:S01]  /*07b0*/  IADD3 RZ, P0, R9, R10, RZ ;  /* 0x0000000a09ff7210 */ /* 0x000fe20007f1e0ff */
[----:B------:R-:W-:-:S04]  /*07c0*/  IMAD.MOV.U32 R12, RZ, RZ, R11 ;  /* 0x000000ffff0c7224 */ /* 0x000fc800078e000b */
[----:B------:R-:W-:-:S08]  /*07d0*/  IMAD.WIDE.U32.X R8, R15, R21, R12, P0 ;  /* 0x000000150f087225 */ /* 0x000fd000000e040c */
.L_x_5:
[-CC-:B------:R-:W-:Y:S01]  /*07e0*/  SHF.R.U64 R25, R8, R0.reuse, R9.reuse ;  /* 0x0000000008197219 */ /* 0x180fe20000001209 */
[----:B------:R-:W0:Y:S01]  /*07f0*/  LDC R12, c[0x0][0x618] ;  /* 0x00018600ff0c7b82 */ /* 0x000e220000000800 */
[----:B------:R-:W-:Y:S01]  /*0800*/  SHF.R.U32.HI R7, RZ, R0, R9 ;  /* 0x00000000ff077219 */ /* 0x000fe20000011609 */
[----:B------:R-:W-:Y:S01]  /*0810*/  ULDC UR4, c[0x0][0x150] ;  /* 0x0000540000047ab9 */ /* 0x000fe20000000800 */
[----:B------:R-:W-:Y:S02]  /*0820*/  IADD3 R11, P0, RZ, -R25, RZ ;  /* 0x80000019ff0b7210 */ /* 0x000fe40007f1e0ff */
[----:B------:R-:W-:-:S03]  /*0830*/  I2FP.F32.U32 R0, R6 ;  /* 0x0000000600007245 */ /* 0x000fc60000201000 */
[----:B------:R-:W1:Y:S01]  /*0840*/  LDC.64 R30, c[0x0][0x640] ;  /* 0x00019000ff1e7b82 */ /* 0x000e620000000a00 */
[----:B------:R-:W-:Y:S02]  /*0850*/  IMAD.X R13, RZ, RZ, ~R7, P0 ;  /* 0x000000ffff0d7224 */ /* 0x000fe400000e0e07 */
[----:B------:R-:W-:Y:S01]  /*0860*/  FMUL R0, R0, UR4 ;  /* 0x0000000400007c20 */ /* 0x000fe20008400000 */
[----:B------:R-:W-:Y:S01]  /*0870*/  IMAD.WIDE.U32 R8, R11, R22, R16 ;  /* 0x000000160b087225 */ /* 0x000fe200078e0010 */
[----:B------:R-:W-:-:S03]  /*0880*/  ULDC UR4, c[0x0][0x154] ;  /* 0x0000550000047ab9 */ /* 0x000fc60000000800 */
[----:B------:R-:W-:Y:S01]  /*0890*/  IMAD R10, R13, R22, RZ ;  /* 0x000000160d0a7224 */ /* 0x000fe200078e02ff */
[----:B------:R-:W2:Y:S01]  /*08a0*/  LDC R7, c[0x0][0x144] ;  /* 0x00005100ff077b82 */ /* 0x000ea20000000800 */
[----:B------:R-:W3:Y:S02]  /*08b0*/  F2I.U32.TRUNC.NTZ R0, R0 ;  /* 0x0000000000007305 */ /* 0x000ee4000020f000 */
[----:B------:R-:W-:-:S04]  /*08c0*/  IMAD R11, R11, R23, R10 ;  /* 0x000000170b0b7224 */ /* 0x000fc800078e020a */
[----:B------:R-:W-:Y:S01]  /*08d0*/  IMAD.IADD R9, R9, 0x1, R11 ;  /* 0x0000000109097824 */ /* 0x000fe200078e020b */
[----:B------:R-:W4:Y:S01]  /*08e0*/  LDC R24, c[0x0][0x608] ;  /* 0x00018200ff187b82 */ /* 0x000f220000000800 */
[----:B------:R-:W-:-:S03]  /*08f0*/  IMAD.MOV.U32 R11, RZ, RZ, -0x1 ;  /* 0xffffffffff0b7424 */ /* 0x000fc600078e00ff */
[-CC-:B0-----:R-:W-:Y:S02]  /*0900*/  SHF.R.U64 R22, R8, R12.reuse, R9.reuse ;  /* 0x0000000c08167219 */ /* 0x181fe40000001209 */
[----:B------:R-:W-:Y:S02]  /*0910*/  I2FP.F32.U32 R8, R3 ;  /* 0x0000000300087245 */ /* 0x000fe40000201000 */
[----:B------:R-:W0:Y:S01]  /*0920*/  LDC R28, c[0x0][0x658] ;  /* 0x00019600ff1c7b82 */ /* 0x000e220000000800 */
[----:B-1----:R-:W-:Y:S01]  /*0930*/  ISETP.NE.U32.AND P0, PT, R30, RZ, PT ;  /* 0x000000ff1e00720c */ /* 0x002fe20003f05070 */
[----:B---3--:R-:W-:Y:S02]  /*0940*/  IMAD.MOV R10, RZ, RZ, -R0 ;  /* 0x000000ffff0a7224 */ /* 0x008fe400078e0a00 */
[----:B------:R-:W-:Y:S01]  /*0950*/  FMUL R8, R8, UR4 ;  /* 0x0000000408087c20 */ /* 0x000fe20008400000 */
[----:B------:R-:W-:Y:S02]  /*0960*/  SHF.R.U32.HI R9, RZ, R12, R9 ;  /* 0x0000000cff097219 */ /* 0x000fe40000011609 */
[----:B------:R-:W-:Y:S01]  /*0970*/  ISETP.NE.AND.EX P0, PT, R31, RZ, PT, P0 ;  /* 0x000000ff1f00720c */ /* 0x000fe20003f05300 */
[----:B------:R1:W3:Y:S01]  /*0980*/  F2I.U32.TRUNC.NTZ R15, R8 ;  /* 0x00000008000f7305 */ /* 0x0002e2000020f000 */
[----:B------:R-:W1:Y:S01]  /*0990*/  LDC R20, c[0x0][0x148] ;  /* 0x00005200ff147b82 */ /* 0x000e620000000800 */
[----:B--2---:R-:W-:-:S07]  /*09a0*/  IMAD R0, R7, R10, R6 ;  /* 0x0000000a07007224 */ /* 0x004fce00078e0206 */
[----:B------:R-:W2:Y:S01]  /*09b0*/  LDC R26, c[0x0][0x600] ;  /* 0x00018000ff1a7b82 */ /* 0x000ea20000000800 */
[-CC-:B----4-:R-:W-:Y:S02]  /*09c0*/  SHF.R.U64 R32, R22, R24.reuse, R9.reuse ;  /* 0x0000001816207219 */ /* 0x190fe40000001209 */
[----:B------:R-:W-:Y:S01]  /*09d0*/  SHF.R.U32.HI R7, RZ, R24, R9 ;  /* 0x00000018ff077219 */ /* 0x000fe20000011609 */
[----:B------:R-:W-:-:S04]  /*09e0*/  IMAD.MOV.U32 R9, RZ, RZ, 0x1 ;  /* 0x00000001ff097424 */ /* 0x000fc800078e00ff */
[----:B------:R-:W4:Y:S01]  /*09f0*/  LDC R21, c[0x0][0x648] ;  /* 0x00019200ff157b82 */ /* 0x000f220000000800 */
[-C--:B0-----:R-:W-:Y:S02]  /*0a00*/  SHF.L.U32 R6, R11, R28.reuse, RZ ;  /* 0x0000001c0b067219 */ /* 0x081fe400000006ff */
[--C-:B------:R-:W-:Y:S02]  /*0a10*/  SHF.R.U64 R24, R32, R28, R7.reuse ;  /* 0x0000001c20187219 */ /* 0x100fe40000001207 */
[----:B------:R-:W-:Y:S02]  /*0a20*/  LOP3.LUT R13, RZ, R6, RZ, 0x33, !PT ;  /* 0x00000006ff0d7212 */ /* 0x000fe400078e33ff */
[-C--:B------:R-:W-:Y:S01]  /*0a30*/  SHF.R.U32.HI R7, RZ, R28.reuse, R7 ;  /* 0x0000001cff077219 */ /* 0x080fe20000011607 */
[----:B------:R-:W0:Y:S01]  /*0a40*/  LDC R23, c[0x0][0x638] ;  /* 0x00018e00ff177b82 */ /* 0x000e220000000800 */
[----:B------:R-:W-:Y:S01]  /*0a50*/  SHF.L.U32 R12, R9, R28, RZ ;  /* 0x0000001c090c7219 */ /* 0x000fe200000006ff */
[----:B------:R-:W-:-:S06]  /*0a60*/  IMAD.MOV.U32 R6, RZ, RZ, R24 ;  /* 0x000000ffff067224 */ /* 0x000fcc00078e0018 */
[----:B------:R-:W0:Y:S01]  /*0a70*/  LDC R109, c[0x0][0x610] ;  /* 0x00018400ff6d7b82 */ /* 0x000e220000000800 */
[----:B-1-3--:R-:W-:Y:S05]  /*0a80*/  @!P0 BRA `(.L_x_6) ;  /* 0x0000000000288947 */ /* 0x00afea0003800000 */
[----:B------:R-:W1:Y:S02]  /*0a90*/  LDC R11, c[0x0][0x64c] ;  /* 0x00019300ff0b7b82 */ /* 0x000e640000000800 */
[----:B-1----:R-:W-:-:S05]  /*0aa0*/  IADD3 R11, P0, R24, R11, RZ ;  /* 0x0000000b180b7210 */ /* 0x002fca0007f1e0ff */
        /* <DEDUP_REMOVED lines=8> */
.L_x_6:
[----:B----4-:R-:W-:Y:S01]  /*0b30*/  SHF.R.U64 R6, R6, R21, R7 ;  /* 0x0000001506067219 */ /* 0x010fe20000001207 */
[----:B--2---:R-:W-:Y:S01]  /*0b40*/  VIADD R7, R26, 0xffffffff ;  /* 0xffffffff1a077836 */ /* 0x004fe20000000000 */
[----:B------:R-:W-:Y:S01]  /*0b50*/  LOP3.LUT R13, R32, R13, RZ, 0xc0, !PT ;  /* 0x0000000d200d7212 */ /* 0x000fe200078ec0ff */
[----:B------:R-:W-:Y:S02]  /*0b60*/  IMAD.MOV R15, RZ, RZ, -R15 ;  /* 0x000000ffff0f7224 */ /* 0x000fe400078e0a0f */
[----:B------:R-:W-:Y:S02]  /*0b70*/  IMAD.MOV R8, RZ, RZ, -R6 ;  /* 0x000000ffff087224 */ /* 0x000fe400078e0a06 */
[----:B------:R-:W-:Y:S01]  /*0b80*/  IMAD R13, R12, R6, R13 ;  /* 0x000000060c0d7224 */ /* 0x000fe200078e020d */
[----:B------:R-:W-:Y:S01]  /*0b90*/  LOP3.LUT R6, R22, R7, RZ, 0xc0, !PT ;  /* 0x0000000716067212 */ /* 0x000fe200078ec0ff */
[----:B------:R-:W-:Y:S02]  /*0ba0*/  @P3 IMAD R0, R20, R15, R3 ;  /* 0x0000000f14003224 */ /* 0x000fe400078e0203 */
[----:B0-----:R-:W-:-:S02]  /*0bb0*/  IMAD R3, R8, R23, R24 ;  /* 0x0000001708037224 */ /* 0x001fc400078e0218 */
[----:B------:R-:W-:Y:S02]  /*0bc0*/  IMAD R109, R13, R109, R0 ;  /* 0x0000006d0d6d7224 */ /* 0x000fe400078e0200 */
[----:B------:R-:W-:Y:S02]  /*0bd0*/  IMAD R6, R3, R26, R6 ;  /* 0x0000001a03067224 */ /* 0x000fe400078e0206 */
[----:B------:R-:W-:Y:S02]  /*0be0*/  IMAD.MOV.U32 R0, RZ, RZ, 0x1 ;  /* 0x00000001ff007424 */ /* 0x000fe400078e00ff */
[----:B------:R-:W-:Y:S01]  /*0bf0*/  IMAD.MOV.U32 R19, RZ, RZ, R25 ;  /* 0x000000ffff137224 */ /* 0x000fe200078e0019 */
[----:B------:R-:W-:Y:S02]  /*0c00*/  SEL R101, R6, R109, !P3 ;  /* 0x0000006d06657207 */ /* 0x000fe40005800000 */
[----:B------:R-:W-:-:S07]  /*0c10*/  SEL R109, R109, R6, !P3 ;  /* 0x000000066d6d7207 */ /* 0x000fce0005800000 */
.L_x_4:
[----:B------:R-:W-:-:S08]  /*0c20*/  NOP ;  /* 0x0000000000007918 */ /* 0x000fd00000000000 */
[----:B------:R-:W0:Y:S02]  /*0c30*/  USETMAXREG.TRY_ALLOC.CTAPOOL UP0, 0xe8 ;  /* 0x000000e8000079c8 */ /* 0x000e240008000600 */
[----:B0-----:R-:W-:-:S13]  /*0c40*/  PLOP3.LUT P0, PT, PT, PT, UP0, 0x80, 0x0 ;  /* 0x000000000000781c */ /* 0x001fda0003f0f008 */
[----:B------:R-:W-:Y:S05]  /*0c50*/  @!P0 BRA `(.L_x_4) ;  /* 0xfffffffc00f08947 */ /* 0x000fea000383ffff */
[----:B------:R-:W-:Y:S01]  /*0c60*/  ULDC.64 UR4, c[0x0][0x598] ;  /* 0x0001660000047ab9 */ /* 0x000fe20000000a00 */
[----:B------:R-:W-:Y:S01]  /*0c70*/  ULDC.64 UR36, c[0x0][0x208] ;  /* 0x0000820000247ab9 */ /* 0x000fe20000000a00 */
[----:B------:R-:W-:-:S04]  /*0c80*/  ISETP.NE.U32.AND P0, PT, RZ, UR4, PT ;  /* 0x00000004ff007c0c */ /* 0x000fc8000bf05070 */
[----:B------:R-:W-:-:S13]  /*0c90*/  ISETP.NE.AND.EX P0, PT, RZ, UR5, PT, P0 ;  /* 0x00000005ff007c0c */ /* 0x000fda000bf05300 */
[----:B------:R-:W-:Y:S05]  /*0ca0*/  @!P0 BRA `(.L_x_7) ;  /* 0x00000000001c8947 */ /* 0x000fea0003800000 */
[----:B------:R-:W0:Y:S02]  /*0cb0*/  LDC.64 R6, c[0x0][0x598] ;  /* 0x00016600ff067b82 */ /* 0x000e240000000a00 */
[----:B0-----:R-:W2:Y:S02]  /*0cc0*/  LDG.E.64 R6, desc[UR36][R6.64] ;  /* 0x0000002406067981 */ /* 0x001ea4000c1e1b00 */
[----:B--2---:R-:W-:-:S04]  /*0cd0*/  ISETP.NE.U32.AND P0, PT, R6, RZ, PT ;  /* 0x000000ff0600720c */ /* 0x004fc80003f05070 */
[----:B------:R-:W-:-:S13]  /*0ce0*/  ISETP.NE.AND.EX P0, PT, R7, RZ, PT, P0 ;  /* 0x000000ff0700720c */ /* 0x000fda0003f05300 */
[----:B------:R-:W-:Y:S05]  /*0cf0*/  @!P0 BRA `(.L_x_7) ;  /* 0x0000000000088947 */ /* 0x000fea0003800000 */
[----:B------:R0:W5:Y:S01]  /*0d00*/  LD.E R88, desc[UR36][R6.64] ;  /* 0x0000002406587980 */ /* 0x000162000c101900 */
[----:B------:R-:W-:Y:S05]  /*0d10*/  BRA `(.L_x_8) ;  /* 0x0000000000247947 */ /* 0x000fea0003800000 */
.L_x_7:
[----:B------:R-:W-:Y:S02]  /*0d20*/  ULDC.64 UR4, c[0x0][0x588] ;  /* 0x0001620000047ab9 */ /* 0x000fe40000000a00 */
[----:B------:R-:W-:-:S04]  /*0d30*/  ISETP.NE.U32.AND P0, PT, RZ, UR4, PT ;  /* 0x00000004ff007c0c */ /* 0x000fc8000bf05070 */
[----:B------:R-:W-:-:S13]  /*0d40*/  ISETP.NE.AND.EX P0, PT, RZ, UR5, PT, P0 ;  /* 0x00000005ff007c0c */ /* 0x000fda000bf05300 */
[----:B------:R-:W-:Y:S05]  /*0d50*/  @!P0 BRA `(.L_x_9) ;  /* 0x00000000000c8947 */ /* 0x000fea0003800000 */
[----:B------:R-:W0:Y:S02]  /*0d60*/  LDC.64 R88, c[0x0][0x588] ;  /* 0x00016200ff587b82 */ /* 0x000e240000000a00 */
[----:B0-----:R1:W5:Y:S01]  /*0d70*/  LDG.E R88, desc[UR36][R88.64] ;  /* 0x0000002458587981 */ /* 0x001362000c1e1900 */
[----:B------:R-:W-:Y:S05]  /*0d80*/  BRA `(.L_x_8) ;  /* 0x0000000000087947 */ /* 0x000fea0003800000 */
.L_x_9:
[----:B------:R-:W-:Y:S02]  /*0d90*/  ULDC UR4, c[0x0][0x580] ;  /* 0x0001600000047ab9 */ /* 0x000fe40000000800 */
[----:B------:R-:W-:-:S07]  /*0da0*/  IMAD.U32 R88, RZ, RZ, UR4 ;  /* 0x00000004ff587e24 */ /* 0x000fce000f8e00ff */
.L_x_8:
[----:B------:R-:W-:Y:S02]  /*0db0*/  ULDC.64 UR4, c[0x0][0x5a0] ;  /* 0x0001680000047ab9 */ /* 0x000fe40000000a00 */
[----:B------:R-:W-:-:S04]  /*0dc0*/  ISETP.NE.U32.AND P0, PT, RZ, UR4, PT ;  /* 0x00000004ff007c0c */ /* 0x000fc8000bf05070 */
[----:B------:R-:W-:-:S13]  /*0dd0*/  ISETP.NE.AND.EX P0, PT, RZ, UR5, PT, P0 ;  /* 0x00000005ff007c0c */ /* 0x000fda000bf05300 */
[----:B------:R-:W-:Y:S05]  /*0de0*/  @!P0 BRA `(.L_x_10) ;  /* 0x00000000001c8947 */ /* 0x000fea0003800000 */
[----:B0-----:R-:W0:Y:S02]  /*0df0*/  LDC.64 R6, c[0x0][0x5a0] ;  /* 0x00016800ff067b82 */ /* 0x001e240000000a00 */
[----:B0-----:R-:W2:Y:S02]  /*0e00*/  LDG.E.64 R6, desc[UR36][R6.64] ;  /* 0x0000002406067981 */ /* 0x001ea4000c1e1b00 */
[----:B--2---:R-:W-:-:S04]  /*0e10*/  ISETP.NE.U32.AND P0, PT, R6, RZ, PT ;  /* 0x000000ff0600720c */ /* 0x004fc80003f05070 */
[----:B------:R-:W-:-:S13]  /*0e20*/  ISETP.NE.AND.EX P0, PT, R7, RZ, PT, P0 ;  /* 0x000000ff0700720c */ /* 0x000fda0003f05300 */
[----:B------:R-:W-:Y:S05]  /*0e30*/  @!P0 BRA `(.L_x_10) ;  /* 0x0000000000088947 */ /* 0x000fea0003800000 */
[----:B-1----:R0:W5:Y:S01]  /*0e40*/  LD.E R89, desc[UR36][R6.64] ;  /* 0x0000002406597980 */ /* 0x002162000c101900 */
[----:B------:R-:W-:Y:S05]  /*0e50*/  BRA `(.L_x_11) ;  /* 0x0000000000247947 */ /* 0x000fea0003800000 */
.L_x_10:
[----:B------:R-:W-:Y:S02]  /*0e60*/  ULDC.64 UR4, c[0x0][0x590] ;  /* 0x0001640000047ab9 */ /* 0x000fe40000000a00 */
[----:B------:R-:W-:-:S04]  /*0e70*/  ISETP.NE.U32.AND P0, PT, RZ, UR4, PT ;  /* 0x00000004ff007c0c */ /* 0x000fc8000bf05070 */
[----:B------:R-:W-:-:S13]  /*0e80*/  ISETP.NE.AND.EX P0, PT, RZ, UR5, PT, P0 ;  /* 0x00000005ff007c0c */ /* 0x000fda000bf05300 */
[----:B------:R-:W-:Y:S05]  /*0e90*/  @!P0 BRA `(.L_x_12) ;  /* 0x00000000000c8947 */ /* 0x000fea0003800000 */
[----:B0-----:R-:W1:Y:S02]  /*0ea0*/  LDC.64 R6, c[0x0][0x590] ;  /* 0x00016400ff067b82 */ /* 0x001e640000000a00 */
[----:B-1----:R1:W5:Y:S01]  /*0eb0*/  LDG.E R89, desc[UR36][R6.64] ;  /* 0x0000002406597981 */ /* 0x002362000c1e1900 */
[----:B------:R-:W-:Y:S05]  /*0ec0*/  BRA `(.L_x_11) ;  /* 0x0000000000087947 */ /* 0x000fea0003800000 */
.L_x_12:
[----:B------:R-:W-:Y:S02]  /*0ed0*/  ULDC UR4, c[0x0][0x584] ;  /* 0x0001610000047ab9 */ /* 0x000fe40000000800 */
[----:B-1----:R-:W-:-:S07]  /*0ee0*/  IMAD.U32 R89, RZ, RZ, UR4 ;  /* 0x00000004ff597e24 */ /* 0x002fce000f8e00ff */
.L_x_11:
[----:B------:R-:W-:-:S13]  /*0ef0*/  LOP3.LUT P0, RZ, R0, 0xff, RZ, 0xc0, !PT ;  /* 0x000000ff00ff7812 */ /* 0x000fda000780c0ff */
[----:B------:R-:W-:Y:S05]  /*0f00*/  @!P0 EXIT ;  /* 0x000000000000894d */ /* 0x000fea0003800000 */
[----:B------:R-:W2:Y:S01]  /*0f10*/  LDC R91, c[0x0][0x658] ;  /* 0x00019600ff5b7b82 */ /* 0x000ea20000000800 */
[----:B------:R-:W-:Y:S01]  /*0f20*/  ULDC.64 UR6, c[0x0][0x288] ;  /* 0x0000a20000067ab9 */ /* 0x000fe20000000a00 */
[----:B------:R-:W-:Y:S01]  /*0f30*/  LOP3.LUT R14, R14, 0x1, RZ, 0xc0, !PT ;  /* 0x000000010e0e7812 */ /* 0x000fe200078ec0ff */
[----:B------:R-:W-:Y:S01]  /*0f40*/  UIADD3 UR4, UR7, 0x7f, URZ ;  /* 0x0000007f07047890 */ /* 0x000fe2000fffe03f */
[----:B------:R-:W-:Y:S01]  /*0f50*/  SHF.R.U32.HI R0, RZ, 0x2, R4 ;  /* 0x00000002ff007819 */ /* 0x000fe20000011604 */
[----:B------:R-:W-:Y:S01]  /*0f60*/  IMAD.U32 R3, RZ, RZ, UR6 ;  /* 0x00000006ff037e24 */ /* 0x000fe2000f8e00ff */
[----:B------:R-:W-:Y:S01]  /*0f70*/  SHF.R.U32.HI R5, RZ, 0x1, R5 ;  /* 0x00000001ff057819 */ /* 0x000fe20000011605 */
[----:B------:R-:W-:Y:S01]  /*0f80*/  USHF.R.S32.HI UR5, URZ, 0x1f, UR4 ;  /* 0x0000001f3f057899 */ /* 0x000fe20008011404 */
[----:B------:R-:W3:Y:S01]  /*0f90*/  LDC.64 R94, c[0x0][0x5c8] ;  /* 0x00017200ff5e7b82 */ /* 0x000ee20000000a00 */
[----:B------:R-:W-:Y:S01]  /*0fa0*/  LOP3.LUT R90, R4, 0x3, RZ, 0xc0, !PT ;  /* 0x00000003045a7812 */ /* 0x000fe200078ec0ff */
[----:B01----:R-:W-:Y:S01]  /*0fb0*/  IMAD.SHL.U32 R7, R14, 0x40, RZ ;  /* 0x000000400e077824 */ /* 0x003fe200078e00ff */
[----:B------:R-:W-:Y:S01]  /*0fc0*/  LOP3.LUT R0, R0, 0x7, RZ, 0xc0, !PT ;  /* 0x0000000700007812 */ /* 0x000fe200078ec0ff */
[----:B------:R-:W-:Y:S01]  /*0fd0*/  ULEA.HI UR5, UR5, UR4, URZ, 0x7 ;  /* 0x0000000405057291 */ /* 0x000fe2000f8f383f */
[----:B------:R-:W-:Y:S01]  /*0fe0*/  LOP3.LUT R5, R5, 0x30, RZ, 0xc0, !PT ;  /* 0x0000003005057812 */ /* 0x000fe200078ec0ff */
[----:B------:R-:W-:Y:S01]  /*0ff0*/  IMAD R90, R90, -0x2, R3 ;  /* 0xfffffffe5a5a7824 */ /* 0x000fe200078e0203 */
[--C-:B------:R-:W-:Y:S01]  /*1000*/  LOP3.LUT R22, R7, 0x40, R0.reuse, 0xe2, !PT ;  /* 0x0000004007167812 */ /* 0x100fe200078ee200 */
[----:B------:R-:W0:Y:S01]  /*1010*/  LDC R98, c[0x0][0x600] ;  /* 0x00018000ff627b82 */ /* 0x000e220000000800 */
[----:B------:R-:W-:Y:S01]  /*1020*/  IADD3 R3, RZ, -R5, -R0 ;  /* 0x80000005ff037210 */ /* 0x000fe20007ffe800 */
[----:B------:R-:W-:Y:S01]  /*1030*/  IMAD.MOV.U32 R0, RZ, RZ, -0x1 ;  /* 0xffffffffff007424 */ /* 0x000fe200078e00ff */
[----:B------:R-:W-:Y:S01]  /*1040*/  USHF.R.S32.HI UR43, URZ, 0x7, UR5 ;  /* 0x000000073f2b7899 */ /* 0x000fe20008011405 */
[----:B------:R-:W-:Y:S01]  /*1050*/  IMAD.MOV.U32 R6, RZ, RZ, 0x1 ;  /* 0x00000001ff067424 */ /* 0x000fe200078e00ff */
[----:B------:R-:W-:Y:S01]  /*1060*/  LOP3.LUT R97, R4, 0x80, RZ, 0xc0, !PT ;  /* 0x0000008004617812 */ /* 0x000fe200078ec0ff */
[----:B------:R-:W-:Y:S01]  /*1070*/  IMAD R3, R14, -0x40, R3 ;  /* 0xffffffc00e037824 */ /* 0x000fe200078e0203 */
[----:B------:R-:W-:Y:S01]  /*1080*/  UISETP.LT.AND UP0, UPT, UR43, 0x1, UPT ;  /* 0x000000012b00788c */ /* 0x000fe2000bf01270 */
[----:B--2---:R-:W-:Y:S01]  /*1090*/  SHF.L.U32 R0, R0, R91, RZ ;  /* 0x0000005b00007219 */ /* 0x004fe200000006ff */
[----:B------:R-:W-:Y:S01]  /*10a0*/  ULDC UR4, c[0x0][0x284] ;  /* 0x0000a10000047ab9 */ /* 0x000fe20000000800 */
[----:B------:R-:W-:Y:S01]  /*10b0*/  LOP3.LUT R22, R22, R5, RZ, 0xfc, !PT ;  /* 0x0000000516167212 */ /* 0x000fe200078efcff */
[----:B------:R-:W-:Y:S01]  /*10c0*/  USEL UR44, UR43, 0x1, UP0 ;  /* 0x000000012b2c7887 */ /* 0x000fe20008000000 */
[----:B------:R-:W-:Y:S01]  /*10d0*/  SHF.L.U32 R91, R6, R91, RZ ;  /* 0x0000005b065b7219 */ /* 0x000fe200000006ff */
[----:B------:R-:W-:Y:S01]  /*10e0*/  IMAD.SHL.U32 R96, R4, 0x2, RZ ;  /* 0x0000000204607824 */ /* 0x000fe200078e00ff */
[----:B------:R-:W-:Y:S01]  /*10f0*/  LOP3.LUT R116, R18, 0x1, RZ, 0xfc, !PT ;  /* 0x0000000112747812 */ /* 0x000fe200078efcff */
[----:B------:R-:W-:Y:S01]  /*1100*/  VIADD R100, R3, UR4 ;  /* 0x0000000403647c36 */ /* 0x000fe20008000000 */
[C-C-:B---3--:R-:W-:Y:S01]  /*1110*/  SHF.L.U64.HI R92, R94.reuse, 0x7, R95.reuse ;  /* 0x000000075e5c7819 */ /* 0x148fe2000001025f */
[----:B------:R-:W-:Y:S01]  /*1120*/  IMAD.MOV.U32 R23, RZ, RZ, RZ ;  /* 0x000000ffff177224 */ /* 0x000fe200078e00ff */
[C---:B------:R-:W-:Y:S01]  /*1130*/  SHF.L.U64.HI R93, R94.reuse, 0x3, R95 ;  /* 0x000000035e5d7819 */ /* 0x040fe2000001025f */
[C---:B------:R-:W-:Y:S01]  /*1140*/  IMAD.SHL.U32 R95, R94.reuse, 0x80, RZ ;  /* 0x000000805e5f7824 */ /* 0x040fe200078e00ff */
[----:B------:R-:W-:Y:S01]  /*1150*/  SHF.R.U32.HI R97, RZ, 0x7, R97 ;  /* 0x00000007ff617819 */ /* 0x000fe20000011661 */
[----:B------:R-:W-:Y:S01]  /*1160*/  IMAD.SHL.U32 R94, R94, 0x8, RZ ;  /* 0x000000085e5e7824 */ /* 0x000fe200078e00ff */
[----:B------:R-:W-:Y:S01]  /*1170*/  LOP3.LUT R99, RZ, R0, RZ, 0x33, !PT ;  /* 0x00000000ff637212 */ /* 0x000fe200078e33ff */
[----:B------:R-:W-:Y:S01]  /*1180*/  UIADD3 UR44, UR43, -UR44, URZ ;  /* 0x8000002c2b2c7290 */ /* 0x000fe2000fffe03f */
[----:B0-----:R-:W-:Y:S01]  /*1190*/  VIADD R98, R98, 0xffffffff ;  /* 0xffffffff62627836 */ /* 0x001fe20000000000 */
[----:B------:R-:W-:Y:S01]  /*11a0*/  UMOV UR40, URZ ;  /* 0x0000003f00287c82 */ /* 0x000fe20008000000 */
[----:B------:R-:W-:-:S09]  /*11b0*/  UMOV UR42, URZ ;  /* 0x0000003f002a7c82 */ /* 0x000fd20008000000 */
.L_x_156:
[----:B0-----:R-:W0:Y:S01]  /*11c0*/  SHFL.IDX PT, R0, R97, RZ, 0x1f ;  /* 0x00001fff61007589 */ /* 0x001e2200000e0000 */
[----:B-1----:R-:W1:Y:S01]  /*11d0*/  S2UR UR7, SR_CgaCtaId ;  /* 0x00000000000779c3 */ /* 0x002e620000008800 */
[----:B------:R-:W-:Y:S01]  /*11e0*/  UMOV UR6, 0x400 ;  /* 0x0000040000067882 */ /* 0x000fe20000000000 */
[----:B0-----:R-:W-:Y:S01]  /*11f0*/  R2UR UR4, R0 ;  /* 0x00000000000472ca */ /* 0x001fe200000e0000 */
[----:B-1----:R-:W-:-:S12]  /*1200*/  ULEA UR46, UR7, UR6, 0x18 ;  /* 0x00000006072e7291 */ /* 0x002fd8000f8ec03f */
[----:B------:R-:W-:-:S04]  /*1210*/  ULEA.HI UR5, UR4, UR4, URZ, 0x1 ;  /* 0x0000000404057291 */ /* 0x000fc8000f8f083f */
[----:B------:R-:W-:-:S04]  /*1220*/  ULOP3.LUT UR5, UR5, 0x7fffe, URZ, 0xc0, !UPT ;  /* 0x0007fffe05057892 */ /* 0x000fc8000f8ec03f */
[----:B------:R-:W-:-:S03]  /*1230*/  UIADD3 UR5, UR4, -UR5, URZ ;  /* 0x8000000504057290 */ /* 0x000fc6000fffe03f */
[----:B------:R-:W-:Y:S01]  /*1240*/  ULDC UR4, c[0x0][0x28c] ;  /* 0x0000a30000047ab9 */ /* 0x000fe20000000800 */
[----:B------:R-:W-:Y:S01]  /*1250*/  ULEA UR5, UR5, UR46, 0xd ;  /* 0x0000002e05057291 */ /* 0x000fe2000f8e683f */
[----:B------:R-:W-:-:S03]  /*1260*/  ISETP.LT.AND P0, PT, RZ, UR4, PT ;  /* 0x00000004ff007c0c */ /* 0x000fc6000bf01270 */
[----:B------:R-:W-:-:S04]  /*1270*/  UIADD3 UR5, UR5, 0x100, URZ ;  /* 0x0000010005057890 */ /* 0x000fc8000fffe03f */
[----:B------:R-:W-:-:S04]  /*1280*/  USHF.R.U32.HI UR5, URZ, 0x4, UR5 ;  /* 0x000000043f057899 */ /* 0x000fc80008011605 */
[----:B------:R-:W-:-:S04]  /*1290*/  ULOP3.LUT UR5, UR5, 0x3fff, URZ, 0xc0, !UPT ;  /* 0x00003fff05057892 */ /* 0x000fc8000f8ec03f */
[----:B------:R-:W-:Y:S01]  /*12a0*/  ULOP3.LUT UR45, UR5, 0x10000, URZ, 0xfc, !UPT ;  /* 0x00010000052d7892 */ /* 0x000fe2000f8efc3f */
[----:B--2345:R-:W-:Y:S11]  /*12b0*/  @P0 BRA `(.L_x_13) ;  /* 0x0000000000400947 */ /* 0x03cff60003800000 */
[----:B------:R-:W-:Y:S01]  /*12c0*/  MOV R0, 0x0 ;  /* 0x0000000000007802 */ /* 0x000fe20000000f00 */
[----:B------:R-:W-:Y:S01]  /*12d0*/  ULDC.64 UR4, c[0x4][0x68] ;  /* 0x01001a0000047ab9 */ /* 0x000fe20000000a00 */
[----:B------:R-:W-:Y:S01]  /*12e0*/  ULDC.64 UR6, c[0x4][0x8] ;  /* 0x0100020000067ab9 */ /* 0x000fe20000000a00 */
[----:B------:R-:W-:Y:S01]  /*12f0*/  IMAD.U32 R4, RZ, RZ, UR4 ;  /* 0x00000004ff047e24 */ /* 0x000fe2000f8e00ff */
[----:B------:R0:W1:Y:S01]  /*1300*/  LDC.64 R14, c[0x4][R0] ;  /* 0x01000000000e7b82 */ /* 0x0000620000000a00 */
[----:B------:R-:W-:Y:S01]  /*1310*/  IMAD.U32 R5, RZ, RZ, UR5 ;  /* 0x00000005ff057e24 */ /* 0x000fe2000f8e00ff */
[----:B------:R-:W-:Y:S01]  /*1320*/  ULDC.64 UR4, c[0x4][0x70] ;  /* 0x01001c0000047ab9 */ /* 0x000fe20000000a00 */
[----:B------:R-:W-:Y:S02]  /*1330*/  IMAD.U32 R10, RZ, RZ, UR6 ;  /* 0x00000006ff0a7e24 */ /* 0x000fe4000f8e00ff */
[----:B------:R-:W-:Y:S02]  /*1340*/  IMAD.U32 R6, RZ, RZ, UR4 ;  /* 0x00000004ff067e24 */ /* 0x000fe4000f8e00ff */
[----:B------:R-:W-:-:S02]  /*1350*/  IMAD.U32 R7, RZ, RZ, UR5 ;  /* 0x00000005ff077e24 */ /* 0x000fc4000f8e00ff */
[----:B------:R-:W-:Y:S02]  /*1360*/  IMAD.U32 R11, RZ, RZ, UR7 ;  /* 0x00000007ff0b7e24 */ /* 0x000fe4000f8e00ff */
[----:B------:R-:W-:Y:S02]  /*1370*/  IMAD.MOV.U32 R8, RZ, RZ, 0x1e1 ;  /* 0x000001e1ff087424 */ /* 0x000fe400078e00ff */
[----:B------:R-:W-:Y:S02]  /*1380*/  IMAD.MOV.U32 R12, RZ, RZ, 0x1 ;  /* 0x00000001ff0c7424 */ /* 0x000fe400078e00ff */
[----:B0-----:R-:W-:-:S07]  /*1390*/  IMAD.MOV.U32 R13, RZ, RZ, RZ ;  /* 0x000000ffff0d7224 */ /* 0x001fce00078e00ff */
[----:B------:R-:W-:-:S07]  /*13a0*/  LEPC R20, `(.L_x_13) ;  /* 0x000000001014794e */ /* 0x000fce0000000000 */
[----:B-1---5:R-:W-:Y:S05]  /*13b0*/  CALL.ABS.NOINC R14 ;  /* 0x000000000e007343 */ /* 0x022fea0003c00000 */
.L_x_13:
[----:B------:R-:W-:-:S13]  /*13c0*/  ISETP.NE.AND P0, PT, R116, 0x3, PT ;  /* 0x000000037400780c */ /* 0x000fda0003f05270 */
[----:B------:R-:W-:Y:S05]  /*13d0*/  @!P0 BRA `(.L_x_14) ;  /* 0x0000000000048947 */ /* 0x000fea0003800000 */
[----:B------:R-:W-:Y:S01]  /*13e0*/  BPT.TRAP 0x1 ;  /* 0x000000040000795c */ /* 0x000fe20000300000 */
.L_x_14:
[----:B------:R-:W-:Y:S02]  /*13f0*/  IMAD.U32 R3, RZ, RZ, UR42 ;  /* 0x0000002aff037e24 */ /* 0x000fe4000f8e00ff */
[----:B------:R-:W-:-:S03]  /*1400*/  IMAD.U32 R0, RZ, RZ, UR40 ;  /* 0x00000028ff007e24 */ /* 0x000fc6000f8e00ff */
[----:B------:R-:W-:Y:S02]  /*1410*/  LEA R3, R3, UR46, 0x3 ;  /* 0x0000002e03037c11 */ /* 0x000fe4000f8e18ff */
[----:B------:R-:W-:-:S04]  /*1420*/  SHF.L.U32 R0, R0, 0x1f, RZ ;  /* 0x0000001f00007819 */ /* 0x000fc800000006ff */
[----:B------:R0:W1:Y:S01]  /*1430*/  SYNCS.PHASECHK.TRANS64.TRYWAIT P1, [R3+URZ], R0 ;  /* 0x00000000030075a7 */ /* 0x000062000802017f */
[----:B------:R-:W-:Y:S05]  /*1440*/  @!P0 BRA `(.L_x_15) ;  /* 0x0000000000048947 */ /* 0x000fea0003800000 */
[----:B------:R-:W-:Y:S01]  /*1450*/  BPT.TRAP 0x1 ;  /* 0x000000040000795c */ /* 0x000fe20000300000 */
.L_x_15:
[----:B------:R-:W-:-:S05]  /*1460*/  IMAD.U32 R4, RZ, RZ, UR44 ;  /* 0x0000002cff047e24 */ /* 0x000fca000f8e00ff */
[----:B------:R-:W-:Y:S01]  /*1470*/  ISETP.GE.AND P2, PT, R4, 0x1, PT ;  /* 0x000000010400780c */ /* 0x000fe20003f46270 */
[----:B-1----:R-:W-:-:S12]  /*1480*/  @P1 BRA `(.L_x_16) ;  /* 0x0000000000081947 */ /* 0x002fd80003800000 */
[----:B------:R-:W1:Y:S02]  /*1490*/  SYNCS.PHASECHK.TRANS64.TRYWAIT P1, [R3+URZ], R0 ;  /* 0x00000000030075a7 */ /* 0x000e64000802017f */
[----:B-1----:R-:W-:Y:S05]  /*14a0*/  @!P1 BRA `(.L_x_17) ;  /* 0x0000007800b89947 */ /* 0x002fea0003800000 */
.L_x_16:
[----:B------:R-:W-:Y:S05]  /*14b0*/  WARPSYNC.ALL ;  /* 0x0000000000007948 */ /* 0x000fea0003800000 */
[----:B------:R-:W-:Y:S01]  /*14c0*/  UIADD3 UR4, UR46, 0x20100, URZ ;  /* 0x000201002e047890 */ /* 0x000fe2000fffe03f */
[----:B------:R-:W-:Y:S01]  /*14d0*/  WARPGROUP.ARRIVE ;  /* 0x00000000000079c5 */ /* 0x000fe20000000000 */
[----:B------:R-:W-:Y:S02]  /*14e0*/  ULEA UR6, UR42, UR45, 0xc ;  /* 0x0000002d2a067291 */ /* 0x000fe4000f8e603f */
[----:B------:R-:W-:Y:S01]  /*14f0*/  USHF.R.U32.HI UR4, URZ, 0x4, UR4 ;  /* 0x000000043f047899 */ /* 0x000fe20008011604 */
[----:B------:R-:W-:Y:S01]  /*1500*/  UMOV UR13, 0x40000040 ;  /* 0x40000040000d7882 */ /* 0x000fe20000000000 */
[----:B------:R-:W-:-:S02]  /*1510*/  UMOV UR15, 0x40000040 ;  /* 0x40000040000f7882 */ /* 0x000fc40000000000 */
[----:B------:R-:W-:Y:S01]  /*1520*/  ULOP3.LUT UR4, UR4, 0x3fff, URZ, 0xc0, !UPT ;  /* 0x00003fff04047892 */ /* 0x000fe2000f8ec03f */
[----:B------:R-:W-:Y:S01]  /*1530*/  UMOV UR12, UR6 ;  /* 0x00000006000c7c82 */ /* 0x000fe20008000000 */
[----:B------:R-:W-:Y:S02]  /*1540*/  UIADD3 UR5, UR6, 0x400, URZ ;  /* 0x0000040006057890 */ /* 0x000fe4000fffe03f */
[----:B------:R-:W-:Y:S02]  /*1550*/  ULOP3.LUT UR8, UR4, 0x10000, URZ, 0xfc, !UPT ;  /* 0x0001000004087892 */ /* 0x000fe4000f8efc3f */
[----:B------:R-:W-:Y:S02]  /*1560*/  UIADD3 UR7, UR6, 0x806, URZ ;  /* 0x0000080606077890 */ /* 0x000fe4000fffe03f */
[----:B------:R-:W-:Y:S02]  /*1570*/  ULEA UR4, UR42, UR8, 0xa ;  /* 0x000000082a047291 */ /* 0x000fe4000f8e503f */
[----:B------:R-:W-:-:S02]  /*1580*/  UIADD3 UR10, UR6, 0xc06, URZ ;  /* 0x00000c06060a7890 */ /* 0x000fc4000fffe03f */
[----:B------:R-:W-:-:S03]  /*1590*/  UIADD3 UR9, UR4, 0x206, URZ ;  /* 0x0000020604097890 */ /* 0x000fc6000fffe03f */
[----:B------:R-:W-:Y:S02]  /*15a0*/  UMOV UR14, UR4 ;  /* 0x00000004000e7c82 */ /* 0x000fe40008000000 */
[----:B------:R-:W-:Y:S01]  /*15b0*/  HGMMA.64x64x16.F32.BF16 R56, gdesc[UR12], RZ, !UPT, gsb0 ;  /* 0x00e000000c3879f0 */ /* 0x000fe2000c0018ff */
[----:B------:R-:W-:Y:S01]  /*15c0*/  UMOV UR12, UR5 ;  /* 0x00000005000c7c82 */ /* 0x000fe20008000000 */
[----:B------:R-:W-:Y:S01]  /*15d0*/  UMOV UR13, 0x40000040 ;  /* 0x40000040000d7882 */ /* 0x000fe20000000000 */
[----:B------:R-:W-:Y:S01]  /*15e0*/  UIADD3 UR5, UR6, 0x402, URZ ;  /* 0x0000040206057890 */ /* 0x000fe2000fffe03f */
[----:B------:R-:W-:Y:S02]  /*15f0*/  WARPGROUP.DEPBAR.LE gsb0, 0x0 ;  /* 0x00008000000079c5 */ /* 0x000fe40000010000 */
[----:B------:R-:W-:-:S06]  /*1600*/  WARPGROUP.ARRIVE ;  /* 0x00000000000079c5 */ /* 0x000fcc0000000000 */
[----:B------:R-:W-:Y:S01]  /*1610*/  HGMMA.64x64x16.F32.BF16 R24, gdesc[UR12], RZ, !UPT, gsb0 ;  /* 0x00e000000c1879f0 */ /* 0x000fe2000c0018ff */
[----:B------:R-:W-:Y:S02]  /*1620*/  UIADD3 UR12, UR6, 0x2, URZ ;  /* 0x00000002060c7890 */ /* 0x000fe4000fffe03f */
[----:B------:R-:W-:Y:S01]  /*1630*/  UIADD3 UR14, UR4, 0x2, URZ ;  /* 0x00000002040e7890 */ /* 0x000fe2000fffe03f */
[----:B------:R-:W-:Y:S01]  /*1640*/  UMOV UR13, 0x40000040 ;  /* 0x40000040000d7882 */ /* 0x000fe20000000000 */
[----:B------:R-:W-:Y:S01]  /*1650*/  UMOV UR15, 0x40000040 ;  /* 0x40000040000f7882 */ /* 0x000fe20000000000 */
[----:B------:R-:W-:Y:S02]  /*1660*/  WARPGROUP.DEPBAR.LE gsb0, 0x0 ;  /* 0x00008000000079c5 */ /* 0x000fe40000010000 */
[----:B------:R-:W-:-:S06]  /*1670*/  WARPGROUP.ARRIVE ;  /* 0x00000000000079c5 */ /* 0x000fcc0000000000 */
[----:B------:R-:W-:Y:S01]  /*1680*/  HGMMA.64x64x16.F32.BF16 R56, gdesc[UR12], R56, gsb0 ;  /* 0x00e000000c3879f0 */ /* 0x000fe20008001838 */
[----:B------:R-:W-:Y:S01]  /*1690*/  UMOV UR12, UR5 ;  /* 0x00000005000c7c82 */ /* 0x000fe20008000000 */
[----:B------:R-:W-:Y:S01]  /*16a0*/  UMOV UR13, 0x40000040 ;  /* 0x40000040000d7882 */ /* 0x000fe20000000000 */
[----:B------:R-:W-:Y:S01]  /*16b0*/  UIADD3 UR5, UR6, 0x404, URZ ;  /* 0x0000040406057890 */ /* 0x000fe2000fffe03f */
[----:B------:R-:W-:Y:S02]  /*16c0*/  WARPGROUP.DEPBAR.LE gsb0, 0x0 ;  /* 0x00008000000079c5 */ /* 0x000fe40000010000 */
[----:B------:R-:W-:-:S06]  /*16d0*/  WARPGROUP.ARRIVE ;  /* 0x00000000000079c5 */ /* 0x000fcc0000000000 */
[----:B------:R-:W-:Y:S01]  /*16e0*/  HGMMA.64x64x16.F32.BF16 R24, gdesc[UR12], R24, gsb0 ;  /* 0x00e000000c1879f0 */ /* 0x000fe20008001818 */
        /* <DEDUP_REMOVED lines=56> */
[----:B------:R-:W-:Y:S01]  /*1a70*/  UMOV UR4, UR7 ;  /* 0x0000000700047c82 */ /* 0x000fe20008000000 */
[----:B------:R-:W-:Y:S01]  /*1a80*/  UMOV UR6, UR9 ;  /* 0x0000000900067c82 */ /* 0x000fe20008000000 */
[----:B------:R-:W-:Y:S01]  /*1a90*/  UMOV UR7, 0x40000040 ;  /* 0x4000004000077882 */ /* 0x000fe20000000000 */
[----:B------:R-:W-:Y:S02]  /*1aa0*/  WARPGROUP.DEPBAR.LE gsb0, 0x0 ;  /* 0x00008000000079c5 */ /* 0x000fe40000010000 */
[----:B------:R-:W-:-:S06]  /*1ab0*/  WARPGROUP.ARRIVE ;  /* 0x00000000000079c5 */ /* 0x000fcc0000000000 */
[----:B------:R-:W-:Y:S01]  /*1ac0*/  HGMMA.64x64x16.F32.BF16 R56, gdesc[UR12], R56, gsb0 ;  /* 0x00e000000c3879f0 */ /* 0x000fe20008001838 */
[----:B------:R-:W-:Y:S01]  /*1ad0*/  UMOV UR12, UR5 ;  /* 0x00000005000c7c82 */ /* 0x000fe20008000000 */
[----:B------:R-:W-:Y:S01]  /*1ae0*/  UMOV UR13, 0x40000040 ;  /* 0x40000040000d7882 */ /* 0x000fe20000000000 */
[----:B------:R-:W-:Y:S01]  /*1af0*/  UMOV UR5, 0x40000040 ;  /* 0x4000004000057882 */ /* 0x000fe20000000000 */
[----:B------:R-:W-:Y:S02]  /*1b00*/  WARPGROUP.DEPBAR.LE gsb0, 0x0 ;  /* 0x00008000000079c5 */ /* 0x000fe40000010000 */
[----:B------:R-:W-:-:S06]  /*1b10*/  WARPGROUP.ARRIVE ;  /* 0x00000000000079c5 */ /* 0x000fcc0000000000 */
[----:B------:R-:W-:Y:S03]  /*1b20*/  HGMMA.64x64x16.F32.BF16 R24, gdesc[UR12], R24, gsb0 ;  /* 0x00e000000c1879f0 */ /* 0x000fe60008001818 */
[----:B------:R-:W-:Y:S02]  /*1b30*/  WARPGROUP.DEPBAR.LE gsb0, 0x0 ;  /* 0x00008000000079c5 */ /* 0x000fe40000010000 */
[----:B------:R-:W-:-:S06]  /*1b40*/  WARPGROUP.ARRIVE ;  /* 0x00000000000079c5 */ /* 0x000fcc0000000000 */
[----:B------:R-:W-:Y:S01]  /*1b50*/  HGMMA.64x64x16.F32.BF16 R56, gdesc[UR4], R56, gsb0 ;  /* 0x00e00000043879f0 */ /* 0x000fe20008001838 */
[----:B------:R-:W-:Y:S01]  /*1b60*/  UMOV UR4, UR10 ;  /* 0x0000000a00047c82 */ /* 0x000fe20008000000 */
[----:B------:R-:W-:Y:S01]  /*1b70*/  UMOV UR5, 0x40000040 ;  /* 0x4000004000057882 */ /* 0x000fe20000000000 */
[----:B------:R-:W-:Y:S02]  /*1b80*/  WARPGROUP.DEPBAR.LE gsb0, 0x0 ;  /* 0x00008000000079c5 */ /* 0x000fe40000010000 */
[----:B------:R-:W-:-:S06]  /*1b90*/  WARPGROUP.ARRIVE ;  /* 0x00000000000079c5 */ /* 0x000fcc0000000000 */
[----:B------:R-:W-:Y:S03]  /*1ba0*/  HGMMA.64x64x16.F32.BF16 R24, gdesc[UR4], R24, gsb0 ;  /* 0x00e00000041879f0 */ /* 0x000fe60008001818 */
[----:B------:R-:W-:Y:S02]  /*1bb0*/  WARPGROUP.DEPBAR.LE gsb0, 0x0 ;  /* 0x00008000000079c5 */ /* 0x000fe40000010000 */
[----:B------:R-:W-:Y:S05]  /*1bc0*/  @!P2 BRA `(.L_x_18) ;  /* 0x00000008004ca947 */ /* 0x000fea0003800000 */
[----:B------:R-:W-:Y:S01]  /*1bd0*/  UIADD3 UR13, UR42, 0x1, URZ ;  /* 0x000000012a0d7890 */ /* 0x000fe2000fffe03f */
[----:B01----:R-:W-:Y:S01]  /*1be0*/  IMAD.U32 R0, RZ, RZ, UR44 ;  /* 0x0000002cff007e24 */ /* 0x003fe2000f8e00ff */
[----:B------:R-:W-:Y:S02]  /*1bf0*/  UMOV UR9, UR42 ;  /* 0x0000002a00097c82 */ /* 0x000fe40008000000 */
[----:B------:R-:W-:-:S04]  /*1c00*/  UISETP.NE.AND UP0, UPT, UR13, 0x2, UPT ;  /* 0x000000020d00788c */ /* 0x000fc8000bf05270 */
[----:B------:R-:W-:Y:S02]  /*1c10*/  USEL UR4, URZ, 0x1, UP0 ;  /* 0x000000013f047887 */ /* 0x000fe40008000000 */
[----:B------:R-:W-:Y:S02]  /*1c20*/  USEL UR13, UR13, URZ, UP0 ;  /* 0x0000003f0d0d7287 */ /* 0x000fe40008000000 */
[----:B------:R-:W-:-:S06]  /*1c30*/  ULOP3.LUT UR4, UR40, UR4, URZ, 0x3c, !UPT ;  /* 0x0000000428047292 */ /* 0x000fcc000f8e3c3f */
[----:B------:R-:W-:-:S07]  /*1c40*/  IMAD.U32 R5, RZ, RZ, UR4 ;  /* 0x00000004ff057e24 */ /* 0x000fce000f8e00ff */
.L_x_25:
[----:B01----:R-:W-:Y:S05]  /*1c50*/  @!P0 BRA `(.L_x_19) ;  /* 0x0000000000048947 */ /* 0x003fea0003800000 */
[----:B------:R-:W-:Y:S01]  /*1c60*/  BPT.TRAP 0x1 ;  /* 0x000000040000795c */ /* 0x000fe20000300000 */
.L_x_19:
[----:B------:R-:W0:Y:S01]  /*1c70*/  S2UR UR4, SR_CgaCtaId ;  /* 0x00000000000479c3 */ /* 0x000e220000008800 */
[----:B------:R-:W-:Y:S01]  /*1c80*/  UMOV UR10, 0x400 ;  /* 0x00000400000a7882 */ /* 0x000fe20000000000 */
[----:B------:R-:W-:Y:S01]  /*1c90*/  SHF.L.U32 R3, R5, 0x1f, RZ ;  /* 0x0000001f05037819 */ /* 0x000fe200000006ff */
[----:B0-----:R-:W-:-:S04]  /*1ca0*/  ULEA UR10, UR4, UR10, 0x18 ;  /* 0x0000000a040a7291 */ /* 0x001fc8000f8ec03f */
[----:B------:R-:W-:-:S09]  /*1cb0*/  ULEA UR4, UR13, UR10, 0x3 ;  /* 0x0000000a0d047291 */ /* 0x000fd2000f8e183f */
[----:B------:R0:W1:Y:S01]  /*1cc0*/  SYNCS.PHASECHK.TRANS64.TRYWAIT P1, [UR4], R3 ;  /* 0x00000003ff0075a7 */ /* 0x0000620008020144 */
[----:B------:R-:W-:Y:S05]  /*1cd0*/  @!P0 BRA `(.L_x_20) ;  /* 0x0000000000048947 */ /* 0x000fea0003800000 */
[----:B------:R-:W-:Y:S01]  /*1ce0*/  BPT.TRAP 0x1 ;  /* 0x000000040000795c */ /* 0x000fe20000300000 */
.L_x_20:
[----:B-1----:R-:W-:Y:S05]  /*1cf0*/  @P1 BRA `(.L_x_21) ;  /* 0x0000000000081947 */ /* 0x002fea0003800000 */
[----:B------:R-:W1:Y:S02]  /*1d00*/  SYNCS.PHASECHK.TRANS64.TRYWAIT P1, [UR4], R3 ;  /* 0x00000003ff0075a7 */ /* 0x000e640008020144 */
[----:B-1----:R-:W-:Y:S05]  /*1d10*/  @!P1 BRA `(.L_x_22) ;  /* 0x0000007000b09947 */ /* 0x002fea0003800000 */
.L_x_21:
[----:B------:R-:W-:Y:S01]  /*1d20*/  ULEA UR12, UR13, UR8, 0xa ;  /* 0x000000080d0c7291 */ /* 0x000fe2000f8e503f */
[----:B------:R-:W-:Y:S01]  /*1d30*/  WARPGROUP.ARRIVE ;  /* 0x00000000000079c5 */ /* 0x000fe20000000000 */
[----:B------:R-:W-:Y:S01]  /*1d40*/  ULEA UR11, UR13, UR45, 0xc ;  /* 0x0000002d0d0b7291 */ /* 0x000fe2000f8e603f */
[----:B------:R-:W-:Y:S01]  /*1d50*/  UMOV UR7, 0x40000040 ;  /* 0x4000004000077882 */ /* 0x000fe20000000000 */
[----:B------:R-:W-:Y:S02]  /*1d60*/  UMOV UR5, 0x40000040 ;  /* 0x4000004000057882 */ /* 0x000fe40000000000 */
[----:B------:R-:W-:Y:S01]  /*1d70*/  UIADD3 UR14, UR11, 0x400, URZ ;  /* 0x000004000b0e7890 */ /* 0x000fe2000fffe03f */
[----:B------:R-:W-:Y:S02]  /*1d80*/  UMOV UR6, UR12 ;  /* 0x0000000c00067c82 */ /* 0x000fe40008000000 */
[----:B------:R-:W-:Y:S02]  /*1d90*/  UMOV UR4, UR11 ;  /* 0x0000000b00047c82 */ /* 0x000fe40008000000 */
[----:B------:R-:W-:Y:S01]  /*1da0*/  HGMMA.64x64x16.F32.BF16 R56, gdesc[UR4], R56, gsb0 ;  /* 0x00e00000043879f0 */ /* 0x000fe20008001838 */
[----:B------:R-:W-:Y:S01]  /*1db0*/  UMOV UR5, 0x40000040 ;  /* 0x4000004000057882 */ /* 0x000fe20000000000 */
[----:B------:R-:W-:Y:S01]  /*1dc0*/  UMOV UR4, UR14 ;  /* 0x0000000e00047c82 */ /* 0x000fe20008000000 */
[----:B------:R-:W-:Y:S01]  /*1dd0*/  UIADD3 UR14, UR11, 0x402, URZ ;  /* 0x000004020b0e7890 */ /* 0x000fe2000fffe03f */
[----:B------:R-:W-:-:S02]  /*1de0*/  WARPGROUP.DEPBAR.LE gsb0, 0x0 ;  /* 0x00008000000079c5 */ /* 0x000fc40000010000 */
        /* <DEDUP_REMOVED lines=76> */
[----:B------:R-:W-:Y:S02]  /*22b0*/  WARPGROUP.DEPBAR.LE gsb0, 0x0 ;  /* 0x00008000000079c5 */ /* 0x000fe40000010000 */
[----:B------:R-:W-:-:S06]  /*22c0*/  WARPGROUP.ARRIVE ;  /* 0x00000000000079c5 */ /* 0x000fcc0000000000 */
[----:B------:R-:W-:Y:S01]  /*22d0*/  HGMMA.64x64x16.F32.BF16 R24, gdesc[UR4], R24, gsb0 ;  /* 0x00e00000041879f0 */ /* 0x000fe20008001818 */
[----:B------:R-:W-:Y:S02]  /*22e0*/  UIADD3 UR6, UR12, 0x206, URZ ;  /* 0x000002060c067890 */ /* 0x000fe4000fffe03f */
[----:B------:R-:W-:Y:S01]  /*22f0*/  UIADD3 UR4, UR11, 0x806, URZ ;  /* 0x000008060b047890 */ /* 0x000fe2000fffe03f */
[----:B------:R-:W-:Y:S01]  /*2300*/  UMOV UR7, 0x40000040 ;  /* 0x4000004000077882 */ /* 0x000fe20000000000 */
[----:B------:R-:W-:Y:S01]  /*2310*/  UMOV UR5, 0x40000040 ;  /* 0x4000004000057882 */ /* 0x000fe20000000000 */
[----:B------:R-:W-:Y:S01]  /*2320*/  UIADD3 UR11, UR11, 0xc06, URZ ;  /* 0x00000c060b0b7890 */ /* 0x000fe2000fffe03f */
        /* <DEDUP_REMOVED lines=10> */
[----:B------:R-:W-:Y:S01]  /*23d0*/  BPT.TRAP 0x1 ;  /* 0x000000040000795c */ /* 0x000fe20000300000 */
.L_x_23:
[----:B------:R-:W-:Y:S01]  /*23e0*/  ULEA UR10, UR9, UR10, 0x3 ;  /* 0x0000000a090a7291 */ /* 0x000fe2000f8e183f */
[----:B------:R-:W-:-:S03]  /*23f0*/  ISETP.GT.U32.AND P1, PT, R18, 0x1, PT ;  /* 0x000000011200780c */ /* 0x000fc60003f24070 */
[----:B------:R-:W-:-:S04]  /*2400*/  UIADD3 UR10, UR10, 0x10, URZ ;  /* 0x000000100a0a7890 */ /* 0x000fc8000fffe03f */
[----:B------:R-:W-:-:S09]  /*2410*/  UPRMT UR10, URZ, 0x654, UR10 ;  /* 0x000006543f0a7896 */ /* 0x000fd2000800000a */
[----:B------:R-:W-:Y:S01]  /*2420*/  SYNCS.ARRIVE.TRANS64.RED.A1T0 RZ, [UR10], RZ ;  /* 0x000000ffffff79a7 */ /* 0x000fe2000810040a */
[----:B------:R-:W-:Y:S05]  /*2430*/  @P1 BRA `(.L_x_24) ;  /* 0x0000000000041947 */ /* 0x000fea0003800000 */
[----:B------:R-:W-:Y:S01]  /*2440*/  BPT.TRAP 0x1 ;  /* 0x000000040000795c */ /* 0x000fe20000300000 */
.L_x_24:
[----:B------:R-:W-:Y:S01]  /*2450*/  UIADD3 UR13, UR13, 0x1, URZ ;  /* 0x000000010d0d7890 */ /* 0x000fe2000fffe03f */
[C---:B------:R-:W-:Y:S01]  /*2460*/  ISETP.GT.AND P1, PT, R0.reuse, 0x1, PT ;  /* 0x000000010000780c */ /* 0x040fe20003f24270 */
[----:B------:R-:W-:Y:S01]  /*2470*/  UIADD3 UR9, UR9, 0x1, URZ ;  /* 0x0000000109097890 */ /* 0x000fe2000fffe03f */
[----:B------:R-:W-:Y:S01]  /*2480*/  VIADD R0, R0, 0xffffffff ;  /* 0xffffffff00007836 */ /* 0x000fe20000000000 */
[----:B------:R-:W-:Y:S02]  /*2490*/  UISETP.NE.AND UP0, UPT, UR13, 0x2, UPT ;  /* 0x000000020d00788c */ /* 0x000fe4000bf05270 */
[----:B------:R-:W-:Y:S02]  /*24a0*/  UISETP.NE.AND UP1, UPT, UR9, 0x2, UPT ;  /* 0x000000020900788c */ /* 0x000fe4000bf25270 */
[----:B------:R-:W-:Y:S02]  /*24b0*/  USEL UR4, URZ, 0x1, UP0 ;  /* 0x000000013f047887 */ /* 0x000fe40008000000 */
[----:B------:R-:W-:-:S02]  /*24c0*/  USEL UR13, UR13, URZ, UP0 ;  /* 0x0000003f0d0d7287 */ /* 0x000fc40008000000 */
[----:B------:R-:W-:Y:S02]  /*24d0*/  USEL UR9, UR9, URZ, UP1 ;  /* 0x0000003f09097287 */ /* 0x000fe40008800000 */
[----:B------:R-:W-:Y:S01]  /*24e0*/  LOP3.LUT R5, R5, UR4, RZ, 0x3c, !PT ;  /* 0x0000000405057c12 */ /* 0x000fe2000f8e3cff */
[----:B------:R-:W-:Y:S09]  /*24f0*/  @P1 BRA `(.L_x_25) ;  /* 0xfffffff400d41947 */ /* 0x000ff2000383ffff */
.L_x_18:
[----:B01----:R-:W0:Y:S02]  /*2500*/  LDC R0, c[0x0][0x28c] ;  /* 0x0000a300ff007b82 */ /* 0x003e240000000800 */
[----:B0-----:R-:W-:-:S13]  /*2510*/  ISETP.GE.AND P1, PT, R0, 0x1, PT ;  /* 0x000000010000780c */ /* 0x001fda0003f26270 */
[----:B------:R-:W-:Y:S05]  /*2520*/  @!P1 BRA `(.L_x_26) ;  /* 0x0000000000389947 */ /* 0x000fea0003800000 */
[----:B------:R-:W-:Y:S05]  /*2530*/  @!P0 BRA `(.L_x_27) ;  /* 0x0000000000048947 */ /* 0x000fea0003800000 */
[----:B------:R-:W-:Y:S01]  /*2540*/  BPT.TRAP 0x1 ;  /* 0x000000040000795c */ /* 0x000fe20000300000 */
.L_x_27:
[----:B------:R-:W0:Y:S01]  /*2550*/  S2UR UR6, SR_CgaCtaId ;  /* 0x00000000000679c3 */ /* 0x000e220000008800 */
[----:B------:R-:W-:Y:S01]  /*2560*/  UIADD3 UR4, UR44, UR42, URZ ;  /* 0x0000002a2c047290 */ /* 0x000fe2000fffe03f */
[----:B------:R-:W-:Y:S01]  /*2570*/  ISETP.GT.U32.AND P0, PT, R18, 0x1, PT ;  /* 0x000000011200780c */ /* 0x000fe20003f04070 */
[----:B------:R-:W-:Y:S02]  /*2580*/  UMOV UR5, 0x400 ;  /* 0x0000040000057882 */ /* 0x000fe40000000000 */
[----:B------:R-:W-:-:S04]  /*2590*/  USHF.L.U32 UR4, UR4, 0x3, URZ ;  /* 0x0000000304047899 */ /* 0x000fc8000800063f */
[----:B------:R-:W-:Y:S02]  /*25a0*/  ULOP3.LUT UR4, UR4, 0x8, URZ, 0xc0, !UPT ;  /* 0x0000000804047892 */ /* 0x000fe4000f8ec03f */
[----:B0-----:R-:W-:-:S04]  /*25b0*/  ULEA UR5, UR6, UR5, 0x18 ;  /* 0x0000000506057291 */ /* 0x001fc8000f8ec03f */
[----:B------:R-:W-:-:S04]  /*25c0*/  UIADD3 UR4, UR5, 0x10, UR4 ;  /* 0x0000001005047890 */ /* 0x000fc8000fffe004 */
[----:B------:R-:W-:-:S09]  /*25d0*/  UPRMT UR4, URZ, 0x654, UR4 ;  /* 0x000006543f047896 */ /* 0x000fd20008000004 */
[----:B------:R-:W-:Y:S01]  /*25e0*/  SYNCS.ARRIVE.TRANS64.RED.A1T0 RZ, [UR4], RZ ;  /* 0x000000ffffff79a7 */ /* 0x000fe20008100404 */
[----:B------:R-:W-:Y:S05]  /*25f0*/  @P0 BRA `(.L_x_26) ;  /* 0x0000000000040947 */ /* 0x000fea0003800000 */
[----:B------:R-:W-:Y:S01]  /*2600*/  BPT.TRAP 0x1 ;  /* 0x000000040000795c */ /* 0x000fe20000300000 */
.L_x_26:
[----:B------:R-:W-:Y:S01]  /*2610*/  IMAD.SHL.U32 R101, R101, 0x40, RZ ;  /* 0x0000004065657824 */ /* 0x000fe200078e00ff */
[----:B------:R-:W-:Y:S01]  /*2620*/  ULDC UR6, c[0x0][0x288] ;  /* 0x0000a20000067ab9 */ /* 0x000fe20000000800 */
[----:B------:R-:W-:Y:S01]  /*2630*/  SHF.R.S32.HI R21, RZ, 0x1f, R19 ;  /* 0x0000001fff157819 */ /* 0x000fe20000011413 */
[----:B------:R-:W-:Y:S01]  /*2640*/  IMAD.SHL.U32 R3, R109, 0x100, RZ ;  /* 0x000001006d037824 */ /* 0x000fe200078e00ff */
[----:B------:R-:W-:Y:S01]  /*2650*/  ULDC.64 UR4, c[0x0][0x5d0] ;  /* 0x0001740000047ab9 */ /* 0x000fe20000000a00 */
[----:B------:R-:W-:Y:S01]  /*2660*/  LOP3.LUT R8, R101, 0x6, R96, 0xf8, !PT ;  /* 0x0000000665087812 */ /* 0x000fe200078ef860 */
[----:B------:R-:W-:Y:S01]  /*2670*/  IMAD.WIDE R108, R109, 0x100, R22 ;  /* 0x000001006d6c7825 */ /* 0x000fe200078e0216 */
[----:B------:R-:W-:Y:S01]  /*2680*/  ISETP.GE.AND P0, PT, R101, UR6, PT ;  /* 0x0000000665007c0c */ /* 0x000fe2000bf06270 */
[----:B------:R-:W-:Y:S01]  /*2690*/  ULDC UR6, c[0x0][0x284] ;  /* 0x0000a10000067ab9 */ /* 0x000fe20000000800 */
[----:B------:R-:W-:Y:S01]  /*26a0*/  SHF.R.S32.HI R9, RZ, 0x1f, R8 ;  /* 0x0000001fff097819 */ /* 0x000fe20000011408 */
[----:B------:R-:W-:Y:S01]  /*26b0*/  IMAD R0, R21, UR4, RZ ;  /* 0x0000000415007c24 */ /* 0x000fe2000f8e02ff */
[----:B------:R-:W-:-:S03]  /*26c0*/  ISETP.GE.OR P0, PT, R3, UR6, P0 ;  /* 0x0000000603007c0c */ /* 0x000fc60008706670 */
[C---:B------:R-:W-:Y:S02]  /*26d0*/  IMAD R7, R19.reuse, UR5, R0 ;  /* 0x0000000513077c24 */ /* 0x040fe4000f8e0200 */
[----:B------:R-:W-:Y:S01]  /*26e0*/  IMAD.WIDE.U32 R4, R19, UR4, R8 ;  /* 0x0000000413047c25 */ /* 0x000fe2000f8e0008 */
[----:B------:R-:W-:-:S03]  /*26f0*/  ULDC.64 UR4, c[0x0][0x5c8] ;  /* 0x0001720000047ab9 */ /* 0x000fc60000000a00 */
[----:B------:R-:W-:Y:S02]  /*2700*/  IMAD R11, R109, UR4, RZ ;  /* 0x000000046d0b7c24 */ /* 0x000fe4000f8e02ff */
[----:B------:R-:W-:Y:S02]  /*2710*/  IMAD.IADD R5, R5, 0x1, R7 ;  /* 0x0000000105057824 */ /* 0x000fe400078e0207 */
[C---:B------:R-:W-:Y:S02]  /*2720*/  IMAD R11, R108.reuse, UR5, R11 ;  /* 0x000000056c0b7c24 */ /* 0x040fe4000f8e020b */
[----:B------:R-:W-:-:S04]  /*2730*/  IMAD.WIDE.U32 R112, R108, UR4, R4 ;  /* 0x000000046c707c25 */ /* 0x000fc8000f8e0004 */
[----:B------:R-:W-:Y:S01]  /*2740*/  IMAD.MOV.U32 R0, RZ, RZ, -0x1 ;  /* 0xffffffffff007424 */ /* 0x000fe200078e00ff */
[----:B------:R-:W-:Y:S06]  /*2750*/  @P0 BRA `(.L_x_28) ;  /* 0x0000004c00000947 */ /* 0x000fec0003800000 */
[----:B-----5:R-:W-:Y:S01]  /*2760*/  FSETP.NEU.AND P1, PT, R89, RZ, PT ;  /* 0x000000ff5900720b */ /* 0x020fe20003f2d000 */
[----:B------:R-:W-:Y:S01]  /*2770*/  IMAD.IADD R4, R90, 0x1, -R101 ;  /* 0x000000015a047824 */ /* 0x000fe200078e0a65 */
[----:B------:R-:W-:Y:S01]  /*2780*/  BSSY B0, `(.L_x_28) ;  /* 0x00004bd000007945 */ /* 0x000fe20003800000 */
[----:B------:R-:W-:Y:S02]  /*2790*/  IMAD.IADD R3, R100, 0x1, -R3 ;  /* 0x0000000164037824 */ /* 0x000fe400078e0a03 */
[----:B------:R-:W-:Y:S01]  /*27a0*/  IMAD.IADD R105, R113, 0x1, R11 ;  /* 0x0000000171697824 */ /* 0x000fe200078e020b */
[----:B------:R-:W-:-:S04]  /*27b0*/  ISETP.GT.AND P6, PT, R4, RZ, PT ;  /* 0x000000ff0400720c */ /* 0x000fc80003fc4270 */
[----:B------:R-:W-:-:S03]  /*27c0*/  ISETP.GT.AND P0, PT, R3, RZ, P6 ;  /* 0x000000ff0300720c */ /* 0x000fc60003704270 */
[----:B------:R-:W-:Y:S10]  /*27d0*/  @!P1 BRA `(.L_x_29) ;  /* 0x0000003400709947 */ /* 0x000ff40003800000 */
[----:B------:R-:W0:Y:S01]  /*27e0*/  LDC.64 R14, c[0x0][0x5b8] ;  /* 0x00016e00ff0e7b82 */ /* 0x000e220000000a00 */
[----:B------:R-:W-:-:S07]  /*27f0*/  ULDC.64 UR4, c[0x0][0x5c0] ;  /* 0x0001700000047ab9 */ /* 0x000fce0000000a00 */
[----:B------:R-:W1:Y:S08]  /*2800*/  LDC.64 R106, c[0x0][0x5b0] ;  /* 0x00016c00ff6a7b82 */ /* 0x000e700000000a00 */
[----:B------:R-:W2:Y:S01]  /*2810*/  LDC.64 R12, c[0x0][0x5a8] ;  /* 0x00016a00ff0c7b82 */ /* 0x000ea20000000a00 */
[-C--:B0-----:R-:W-:Y:S02]  /*2820*/  IMAD R6, R21, R14.reuse, RZ ;  /* 0x0000000e15067224 */ /* 0x081fe400078e02ff */
[----:B------:R-:W-:-:S04]  /*2830*/  IMAD.WIDE.U32 R20, R19, R14, R8 ;  /* 0x0000000e13147225 */ /* 0x000fc800078e0008 */
[----:B------:R-:W-:Y:S02]  /*2840*/  IMAD R101, R19, R15, R6 ;  /* 0x0000000f13657224 */ /* 0x000fe400078e0206 */
[-C--:B-1----:R-:W-:Y:S02]  /*2850*/  IMAD R5, R109, R106.reuse, RZ ;  /* 0x0000006a6d057224 */ /* 0x082fe400078e02ff */
[----:B------:R-:W-:Y:S02]  /*2860*/  IMAD.IADD R103, R21, 0x1, R101 ;  /* 0x0000000115677824 */ /* 0x000fe400078e0265 */
[----:B------:R-:W-:Y:S02]  /*2870*/  IMAD.MOV.U32 R102, RZ, RZ, R20 ;  /* 0x000000ffff667224 */ /* 0x000fe400078e0014 */
[C---:B------:R-:W-:Y:S02]  /*2880*/  IMAD R119, R108.reuse, R107, R5 ;  /* 0x0000006b6c777224 */ /* 0x040fe400078e0205 */
[----:B------:R-:W-:-:S04]  /*2890*/  IMAD.WIDE.U32 R6, R108, R106, R102 ;  /* 0x0000006a6c067225 */ /* 0x000fc800078e0066 */
[----:B------:R-:W-:Y:S01]  /*28a0*/  IMAD.IADD R5, R7, 0x1, R119 ;  /* 0x0000000107057824 */ /* 0x000fe200078e0277 */
[----:B--2---:R-:W-:-:S04]  /*28b0*/  LEA R10, P1, R6, R12, 0x1 ;  /* 0x0000000c060a7211 */ /* 0x004fc800078208ff */
[----:B------:R-:W-:-:S05]  /*28c0*/  LEA.HI.X R11, R6, R13, R5, 0x1, P1 ;  /* 0x0000000d060b7211 */ /* 0x000fca00008f0c05 */
[----:B------:R-:W2:Y:S01]  /*28d0*/  @P0 LDG.E.LTC128B.U16 R5, desc[UR36][R10.64] ;  /* 0x000000240a050981 */ /* 0x000ea2000c1e1520 */
[----:B------:R-:W-:Y:S01]  /*28e0*/  ISETP.GT.AND P4, PT, R4, 0x1, PT ;  /* 0x000000010400780c */ /* 0x000fe20003f84270 */
[----:B------:R-:W-:Y:S01]  /*28f0*/  IMAD.WIDE.U32 R6, R108, R106, R8 ;  /* 0x0000006a6c067225 */ /* 0x000fe200078e0008 */
[----:B------:R-:W-:Y:S01]  /*2900*/  BSSY B1, `(.L_x_30) ;  /* 0x0000013000017945 */ /* 0x000fe20003800000 */
[----:B------:R-:W-:Y:S02]  /*2910*/  SHF.L.U64.HI R113, R106, 0x3, R107 ;  /* 0x000000036a717819 */ /* 0x000fe4000001026b */
[----:B------:R-:W-:Y:S01]  /*2920*/  IMAD.IADD R7, R119, 0x1, R7 ;  /* 0x0000000177077824 */ /* 0x000fe200078e0207 */
[----:B------:R-:W-:Y:S01]  /*2930*/  P2R R117, PR, RZ, 0x10 ;  /* 0x00000010ff757803 */ /* 0x000fe20000000000 */
[----:B------:R-:W-:-:S04]  /*2940*/  IMAD.WIDE.U32 R110, R19, R14, R6 ;  /* 0x0000000e136e7225 */ /* 0x000fc800078e0006 */
[----:B------:R-:W-:Y:S01]  /*2950*/  IMAD.IADD R7, R101, 0x1, R111 ;  /* 0x0000000165077824 */ /* 0x000fe200078e026f */
[----:B------:R-:W-:-:S04]  /*2960*/  LEA R6, P2, R110, R12, 0x1 ;  /* 0x0000000c6e067211 */ /* 0x000fc800078408ff */
[----:B------:R-:W-:Y:S01]  /*2970*/  LEA.HI.X R7, R110, R13, R7, 0x1, P2 ;  /* 0x0000000d6e077211 */ /* 0x000fe200010f0c07 */
[----:B--2---:R-:W-:-:S04]  /*2980*/  IMAD.U32 R104, R5, 0x10000, RZ ;  /* 0x0001000005687824 */ /* 0x004fc800078e00ff */
[----:B------:R-:W-:Y:S01]  /*2990*/  FMUL R15, R104, R89 ;  /* 0x00000059680f7220 */ /* 0x000fe20000400000 */
[----:B------:R-:W-:-:S03]  /*29a0*/  LEA R104, P1, R112, UR4, 0x1 ;  /* 0x0000000470687c11 */ /* 0x000fc6000f8208ff */
[----:B------:R-:W-:Y:S01]  /*29b0*/  FFMA R15, R56, R88, R15 ;  /* 0x00000058380f7223 */ /* 0x000fe2000000000f */
[----:B------:R-:W-:Y:S01]  /*29c0*/  LEA.HI.X R105, R112, UR5, R105, 0x1, P1 ;  /* 0x0000000570697c11 */ /* 0x000fe200088f0c69 */
[----:B------:R-:W-:Y:S01]  /*29d0*/  IMAD.SHL.U32 R112, R106, 0x8, RZ ;  /* 0x000000086a707824 */ /* 0x000fe200078e00ff */
[----:B------:R-:W-:Y:S02]  /*29e0*/  ISETP.GT.AND P1, PT, R3, RZ, P4 ;  /* 0x000000ff0300720c */ /* 0x000fe40002724270 */
[----:B------:R-:W-:-:S05]  /*29f0*/  F2FP.BF16.F32.PACK_AB R15, RZ, R15 ;  /* 0x0000000fff0f723e */ /* 0x000fca00000010ff */
[----:B------:R0:W-:Y:S06]  /*2a00*/  @P0 STG.E.U16 desc[UR36][R104.64], R15 ;  /* 0x0000000f68000986 */ /* 0x0001ec000c101524 */
[----:B------:R-:W-:Y:S05]  /*2a10*/  @!P1 BRA `(.L_x_31) ;  /* 0x0000000000049947 */ /* 0x000fea0003800000 */
[----:B------:R1:W5:Y:S02]  /*2a20*/  LDG.E.LTC128B.U16 R5, desc[UR36][R6.64+0x2] ;  /* 0x0000022406057981 */ /* 0x000364000c1e1520 */
.L_x_31:
[----:B------:R-:W-:Y:S05]  /*2a30*/  BSYNC B1 ;  /* 0x0000000000017941 */ /* 0x000fea0003800000 */
.L_x_30:
[----:B-----5:R-:W-:Y:S01]  /*2a40*/  IMAD.U32 R10, R5, 0x10000, RZ ;  /* 0x00010000050a7824 */ /* 0x020fe200078e00ff */
[----:B------:R-:W-:Y:S01]  /*2a50*/  ISETP.GT.AND P0, PT, R3, 0x8, P6 ;  /* 0x000000080300780c */ /* 0x000fe20003704270 */
[----:B------:R-:W-:Y:S01]  /*2a60*/  IMAD.WIDE.U32 R114, R108, R106, R112 ;  /* 0x0000006a6c727225 */ /* 0x000fe200078e0070 */
[----:B0-----:R-:W-:-:S03]  /*2a70*/  PRMT R15, R5, 0x7610, R15 ;  /* 0x00007610050f7816 */ /* 0x001fc6000000000f */
[----:B------:R-:W-:Y:S01]  /*2a80*/  FMUL R10, R10, R89 ;  /* 0x000000590a0a7220 */ /* 0x000fe20000400000 */
[----:B------:R-:W-:Y:S01]  /*2a90*/  IMAD.IADD R119, R119, 0x1, R115 ;  /* 0x0000000177777824 */ /* 0x000fe200078e0273 */
[----:B------:R-:W-:Y:S02]  /*2aa0*/  IADD3 R11, P2, R20, R114, RZ ;  /* 0x00000072140b7210 */ /* 0x000fe40007f5e0ff */
[----:B------:R-:W-:-:S03]  /*2ab0*/  FFMA R57, R57, R88, R10 ;  /* 0x0000005839397223 */ /* 0x000fc6000000000a */
[----:B------:R-:W-:Y:S01]  /*2ac0*/  IMAD.X R56, R119, 0x1, R103, P2 ;  /* 0x0000000177387824 */ /* 0x000fe200010e0667 */
[C---:B------:R-:W-:Y:S02]  /*2ad0*/  LEA R10, P2, R11.reuse, R12, 0x1 ;  /* 0x0000000c0b0a7211 */ /* 0x040fe400078408ff */
[----:B------:R-:W-:Y:S02]  /*2ae0*/  F2FP.BF16.F32.PACK_AB R57, RZ, R57 ;  /* 0x00000039ff39723e */ /* 0x000fe400000010ff */
[----:B------:R-:W-:Y:S01]  /*2af0*/  LEA.HI.X R11, R11, R13, R56, 0x1, P2 ;  /* 0x0000000d0b0b7211 */ /* 0x000fe200010f0c38 */
[----:B------:R-:W-:Y:S01]  /*2b00*/  @P1 IMAD.MOV.U32 R56, RZ, RZ, R104 ;  /* 0x000000ffff381224 */ /* 0x000fe200078e0068 */
[----:B------:R-:W-:Y:S01]  /*2b10*/  PRMT R111, R57, 0x7610, R111 ;  /* 0x00007610396f7816 */ /* 0x000fe2000000006f */
[----:B------:R-:W-:-:S05]  /*2b20*/  @P1 IMAD.MOV.U32 R57, RZ, RZ, R105 ;  /* 0x000000ffff391224 */ /* 0x000fca00078e0069 */
[----:B------:R0:W-:Y:S04]  /*2b30*/  @P1 STG.E.U16 desc[UR36][R56.64+0x2], R111 ;  /* 0x0000026f38001986 */ /* 0x0001e8000c101524 */
[----:B------:R-:W2:Y:S01]  /*2b40*/  @P0 LDG.E.LTC128B.U16 R15, desc[UR36][R10.64] ;  /* 0x000000240a0f0981 */ /* 0x000ea2000c1e1520 */
[----:B------:R-:W-:Y:S01]  /*2b50*/  IADD3 R114, P1, R8, R114, RZ ;  /* 0x0000007208727210 */ /* 0x000fe20007f3e0ff */
[----:B------:R-:W-:Y:S01]  /*2b60*/  BSSY B1, `(.L_x_32) ;  /* 0x0000012000017945 */ /* 0x000fe20003800000 */
[----:B------:R-:W-:-:S03]  /*2b70*/  SHF.L.U64.HI R121, R94, 0x1, R93 ;  /* 0x000000015e797819 */ /* 0x000fc6000001025d */
[----:B------:R-:W-:Y:S01]  /*2b80*/  IMAD.X R115, R9, 0x1, R119, P1 ;  /* 0x0000000109737824 */ /* 0x000fe200008e0677 */
[----:B------:R-:W-:Y:S01]  /*2b90*/  ISETP.GT.AND P1, PT, R3, 0x8, P4 ;  /* 0x000000080300780c */ /* 0x000fe20002724270 */
[----:B------:R-:W-:Y:S02]  /*2ba0*/  IMAD.SHL.U32 R119, R94, 0x2, RZ ;  /* 0x000000025e777824 */ /* 0x000fe400078e00ff */
[----:B------:R-:W-:-:S04]  /*2bb0*/  IMAD.WIDE.U32 R114, R19, R14, R114 ;  /* 0x0000000e13727225 */ /* 0x000fc800078e0072 */
[----:B0-----:R-:W-:Y:S01]  /*2bc0*/  IMAD.IADD R57, R101, 0x1, R115 ;  /* 0x0000000165397824 */ /* 0x001fe200078e0273 */
[----:B------:R-:W-:-:S04]  /*2bd0*/  LEA R56, P3, R114, R12, 0x1 ;  /* 0x0000000c72387211 */ /* 0x000fc800078608ff */
[----:B------:R-:W-:Y:S01]  /*2be0*/  LEA.HI.X R57, R114, R13, R57, 0x1, P3 ;  /* 0x0000000d72397211 */ /* 0x000fe200018f0c39 */
[----:B--2---:R-:W-:-:S04]  /*2bf0*/  IMAD.U32 R110, R15, 0x10000, RZ ;  /* 0x000100000f6e7824 */ /* 0x004fc800078e00ff */
[----:B------:R-:W-:Y:S01]  /*2c00*/  FMUL R5, R110, R89 ;  /* 0x000000596e057220 */ /* 0x000fe20000400000 */
[----:B------:R-:W-:-:S03]  /*2c10*/  IADD3 R110, P2, R119, R104, RZ ;  /* 0x00000068776e7210 */ /* 0x000fc60007f5e0ff */
[----:B------:R-:W-:Y:S02]  /*2c20*/  FFMA R5, R58, R88, R5 ;  /* 0x000000583a057223 */ /* 0x000fe40000000005 */
[----:B------:R-:W-:-:S03]  /*2c30*/  IMAD.X R111, R121, 0x1, R105, P2 ;  /* 0x00000001796f7824 */ /* 0x000fc600010e0669 */
[----:B------:R-:W-:-:S05]  /*2c40*/  F2FP.BF16.F32.PACK_AB R5, RZ, R5 ;  /* 0x00000005ff05723e */ /* 0x000fca00000010ff */
[----:B------:R0:W-:Y:S01]  /*2c50*/  @P0 STG.E.U16 desc[UR36][R110.64], R5 ;  /* 0x000000056e000986 */ /* 0x0001e2000c101524 */
[----:B------:R-:W-:Y:S05]  /*2c60*/  @!P1 BRA `(.L_x_33) ;  /* 0x0000000000049947 */ /* 0x000fea0003800000 */
[----:B------:R2:W5:Y:S02]  /*2c70*/  LDG.E.LTC128B.U16 R15, desc[UR36][R56.64+0x2] ;  /* 0x00000224380f7981 */ /* 0x000564000c1e1520 */
.L_x_33:
[----:B------:R-:W-:Y:S05]  /*2c80*/  BSYNC B1 ;  /* 0x0000000000017941 */ /* 0x000fea0003800000 */
.L_x_32:
[----:B-----5:R-:W-:Y:S01]  /*2c90*/  IMAD.U32 R10, R15, 0x10000, RZ ;  /* 0x000100000f0a7824 */ /* 0x020fe200078e00ff */
[----:B------:R-:W-:Y:S01]  /*2ca0*/  ISETP.GT.AND P4, PT, R4, 0x8, PT ;  /* 0x000000080400780c */ /* 0x000fe20003f84270 */
[----:B------:R-:W-:Y:S01]  /*2cb0*/  IMAD.MOV.U32 R58, RZ, RZ, R110 ;  /* 0x000000ffff3a7224 */ /* 0x000fe200078e006e */
[----:B------:R-:W-:Y:S01]  /*2cc0*/  BSSY B1, `(.L_x_34) ;  /* 0x000000b000017945 */ /* 0x000fe20003800000 */
[----:B------:R-:W-:Y:S01]  /*2cd0*/  FMUL R10, R10, R89 ;  /* 0x000000590a0a7220 */ /* 0x000fe20000400000 */
[----:B------:R-:W-:Y:S02]  /*2ce0*/  ISETP.GT.AND P0, PT, R3, RZ, P4 ;  /* 0x000000ff0300720c */ /* 0x000fe40002704270 */
[----:B------:R-:W-:Y:S01]  /*2cf0*/  P2R R115, PR, RZ, 0x10 ;  /* 0x00000010ff737803 */ /* 0x000fe20000000000 */
[----:B------:R-:W-:Y:S01]  /*2d00*/  FFMA R10, R59, R88, R10 ;  /* 0x000000583b0a7223 */ /* 0x000fe2000000000a */
[----:B------:R-:W-:Y:S01]  /*2d10*/  IMAD.MOV.U32 R59, RZ, RZ, R111 ;  /* 0x000000ffff3b7224 */ /* 0x000fe200078e006f */
[----:B------:R-:W-:-:S03]  /*2d20*/  PRMT R114, R15, 0x7610, R114 ;  /* 0x000076100f727816 */ /* 0x000fc60000000072 */
[----:B------:R-:W-:-:S05]  /*2d30*/  F2FP.BF16.F32.PACK_AB R10, RZ, R10 ;  /* 0x0000000aff0a723e */ /* 0x000fca00000010ff */
[----:B------:R3:W-:Y:S01]  /*2d40*/  @P1 STG.E.U16 desc[UR36][R58.64+0x2], R10 ;  /* 0x0000020a3a001986 */ /* 0x0007e2000c101524 */
[----:B------:R-:W-:Y:S05]  /*2d50*/  @!P0 BRA `(.L_x_35) ;  /* 0x0000000000048947 */ /* 0x000fea0003800000 */
[----:B------:R4:W5:Y:S02]  /*2d60*/  LDG.E.LTC128B.U16 R114, desc[UR36][R6.64+0x10] ;  /* 0x0000102406727981 */ /* 0x000964000c1e1520 */
.L_x_35:
[----:B------:R-:W-:Y:S05]  /*2d70*/  BSYNC B1 ;  /* 0x0000000000017941 */ /* 0x000fea0003800000 */
.L_x_34:
[----:B---3-5:R-:W-:Y:S01]  /*2d80*/  IMAD.U32 R10, R114, 0x10000, RZ ;  /* 0x00010000720a7824 */ /* 0x028fe200078e00ff */
[C---:B0-----:R-:W-:Y:S01]  /*2d90*/  SHF.L.U64.HI R5, R95.reuse, 0x1, R92 ;  /* 0x000000015f057819 */ /* 0x041fe2000001025c */
[----:B------:R-:W-:Y:S01]  /*2da0*/  IMAD.SHL.U32 R15, R95, 0x2, RZ ;  /* 0x000000025f0f7824 */ /* 0x000fe200078e00ff */
[----:B------:R-:W-:Y:S01]  /*2db0*/  ISETP.GT.AND P3, PT, R4, 0x9, PT ;  /* 0x000000090400780c */ /* 0x000fe20003f64270 */
[----:B------:R-:W-:Y:S01]  /*2dc0*/  FMUL R11, R10, R89 ;  /* 0x000000590a0b7220 */ /* 0x000fe20000400000 */
[----:B------:R-:W-:Y:S02]  /*2dd0*/  BSSY B1, `(.L_x_36) ;  /* 0x000000a000017945 */ /* 0x000fe40003800000 */
[----:B------:R-:W-:Y:S01]  /*2de0*/  IADD3 R10, P1, P2, R15, R104, R119 ;  /* 0x000000680f0a7210 */ /* 0x000fe20007a3e077 */
[----:B------:R-:W-:Y:S01]  /*2df0*/  FFMA R60, R60, R88, R11 ;  /* 0x000000583c3c7223 */ /* 0x000fe2000000000b */
[----:B------:R-:W-:Y:S02]  /*2e00*/  P2R R118, PR, RZ, 0x8 ;  /* 0x00000008ff767803 */ /* 0x000fe40000000000 */
[----:B------:R-:W-:-:S02]  /*2e10*/  IADD3.X R11, R5, R105, R121, P1, P2 ;  /* 0x00000069050b7210 */ /* 0x000fc40000fe4479 */
[----:B------:R-:W-:Y:S02]  /*2e20*/  F2FP.BF16.F32.PACK_AB R60, RZ, R60 ;  /* 0x0000003cff3c723e */ /* 0x000fe400000010ff */
[----:B------:R-:W-:-:S03]  /*2e30*/  ISETP.GT.AND P1, PT, R3, RZ, P3 ;  /* 0x000000ff0300720c */ /* 0x000fc60001f24270 */
[----:B------:R0:W-:Y:S10]  /*2e40*/  @P0 STG.E.U16 desc[UR36][R104.64+0x10], R60 ;  /* 0x0000103c68000986 */ /* 0x0001f4000c101524 */
[----:B------:R-:W-:Y:S05]  /*2e50*/  @!P1 BRA `(.L_x_37) ;  /* 0x0000000000049947 */ /* 0x000fea0003800000 */
[----:B------:R3:W5:Y:S02]  /*2e60*/  LDG.E.LTC128B.U16 R114, desc[UR36][R6.64+0x12] ;  /* 0x0000122406727981 */ /* 0x000764000c1e1520 */
.L_x_37:
[----:B------:R-:W-:Y:S05]  /*2e70*/  BSYNC B1 ;  /* 0x0000000000017941 */ /* 0x000fea0003800000 */
.L_x_36:
[----:B0----5:R-:W-:Y:S01]  /*2e80*/  IMAD.U32 R60, R114, 0x10000, RZ ;  /* 0x00010000723c7824 */ /* 0x021fe200078e00ff */
[----:B------:R-:W-:Y:S01]  /*2e90*/  ISETP.GT.AND P0, PT, R3, 0x8, P4 ;  /* 0x000000080300780c */ /* 0x000fe20002704270 */
[----:B------:R-:W-:Y:S02]  /*2ea0*/  BSSY B1, `(.L_x_38) ;  /* 0x000000a000017945 */ /* 0x000fe40003800000 */
[----:B------:R-:W-:-:S04]  /*2eb0*/  FMUL R60, R60, R89 ;  /* 0x000000593c3c7220 */ /* 0x000fc80000400000 */
[----:B------:R-:W-:Y:S01]  /*2ec0*/  FFMA R60, R61, R88, R60 ;  /* 0x000000583d3c7223 */ /* 0x000fe2000000003c */
[----:B------:R-:W-:-:S04]  /*2ed0*/  @P1 IMAD.MOV.U32 R61, RZ, RZ, R105 ;  /* 0x000000ffff3d1224 */ /* 0x000fc800078e0069 */
[----:B------:R-:W-:-:S04]  /*2ee0*/  F2FP.BF16.F32.PACK_AB R60, RZ, R60 ;  /* 0x0000003cff3c723e */ /* 0x000fc800000010ff */
[----:B------:R-:W-:Y:S01]  /*2ef0*/  PRMT R119, R60, 0x7610, R119 ;  /* 0x000076103c777816 */ /* 0x000fe20000000077 */
[----:B------:R-:W-:-:S05]  /*2f00*/  @P1 IMAD.MOV.U32 R60, RZ, RZ, R104 ;  /* 0x000000ffff3c1224 */ /* 0x000fca00078e0068 */
[----:B------:R0:W-:Y:S01]  /*2f10*/  @P1 STG.E.U16 desc[UR36][R60.64+0x12], R119 ;  /* 0x000012773c001986 */ /* 0x0001e2000c101524 */
[----:B------:R-:W-:Y:S05]  /*2f20*/  @!P0 BRA `(.L_x_39) ;  /* 0x0000000000048947 */ /* 0x000fea0003800000 */
[----:B------:R0:W5:Y:S02]  /*2f30*/  LDG.E.LTC128B.U16 R114, desc[UR36][R56.64+0x10] ;  /* 0x0000102438727981 */ /* 0x000164000c1e1520 */
.L_x_39:
[----:B------:R-:W-:Y:S05]  /*2f40*/  BSYNC B1 ;  /* 0x0000000000017941 */ /* 0x000fea0003800000 */
.L_x_38:
[----:B0----5:R-:W-:Y:S01]  /*2f50*/  IMAD.U32 R60, R114, 0x10000, RZ ;  /* 0x00010000723c7824 */ /* 0x021fe200078e00ff */
[----:B------:R-:W-:Y:S01]  /*2f60*/  ISETP.GT.AND P1, PT, R3, 0x8, P3 ;  /* 0x000000080300780c */ /* 0x000fe20001f24270 */
[----:B------:R-:W-:Y:S02]  /*2f70*/  BSSY B1, `(.L_x_40) ;  /* 0x0000007000017945 */ /* 0x000fe40003800000 */
[----:B------:R-:W-:-:S04]  /*2f80*/  FMUL R61, R60, R89 ;  /* 0x000000593c3d7220 */ /* 0x000fc80000400000 */
[----:B------:R-:W-:-:S05]  /*2f90*/  FFMA R61, R62, R88, R61 ;  /* 0x000000583e3d7223 */ /* 0x000fca000000003d */
[----:B------:R-:W-:-:S05]  /*2fa0*/  F2FP.BF16.F32.PACK_AB R61, RZ, R61 ;  /* 0x0000003dff3d723e */ /* 0x000fca00000010ff */
[----:B------:R0:W-:Y:S01]  /*2fb0*/  @P0 STG.E.U16 desc[UR36][R58.64+0x10], R61 ;  /* 0x0000103d3a000986 */ /* 0x0001e2000c101524 */
[----:B------:R-:W-:Y:S05]  /*2fc0*/  @!P1 BRA `(.L_x_41) ;  /* 0x0000000000049947 */ /* 0x000fea0003800000 */
[----:B------:R0:W5:Y:S02]  /*2fd0*/  LDG.E.LTC128B.U16 R114, desc[UR36][R56.64+0x12] ;  /* 0x0000122438727981 */ /* 0x000164000c1e1520 */
.L_x_41:
[----:B------:R-:W-:Y:S05]  /*2fe0*/  BSYNC B1 ;  /* 0x0000000000017941 */ /* 0x000fea0003800000 */
.L_x_40:
[----:B-----5:R-:W-:Y:S01]  /*2ff0*/  IMAD.U32 R60, R114, 0x10000, RZ ;  /* 0x00010000723c7824 */ /* 0x020fe200078e00ff */
[----:B------:R-:W-:Y:S01]  /*3000*/  IADD3 R123, P0, R108, 0x80, RZ ;  /* 0x000000806c7b7810 */ /* 0x000fe20007f1e0ff */
[----:B------:R-:W-:Y:S01]  /*3010*/  BSSY B1, `(.L_x_42) ;  /* 0x000000b000017945 */ /* 0x000fe20003800000 */
[----:B------:R-:W-:Y:S01]  /*3020*/  ISETP.GT.AND P2, PT, R4, 0x10, PT ;  /* 0x000000100400780c */ /* 0x000fe20003f44270 */
[----:B------:R-:W-:Y:S02]  /*3030*/  FMUL R60, R60, R89 ;  /* 0x000000593c3c7220 */ /* 0x000fe40000400000 */
[----:B------:R-:W-:Y:S01]  /*3040*/  IMAD.X R109, RZ, RZ, R109, P0 ;  /* 0x000000ffff6d7224 */ /* 0x000fe200000e066d */
[----:B------:R-:W-:Y:S01]  /*3050*/  ISETP.GT.AND P0, PT, R3, RZ, P2 ;  /* 0x000000ff0300720c */ /* 0x000fe20001704270 */
[----:B------:R-:W-:Y:S01]  /*3060*/  FFMA R60, R63, R88, R60 ;  /* 0x000000583f3c7223 */ /* 0x000fe2000000003c */
[----:B------:R-:W-:-:S04]  /*3070*/  P2R R119, PR, RZ, 0x4 ;  /* 0x00000004ff777803 */ /* 0x000fc80000000000 */
[----:B------:R-:W-:-:S05]  /*3080*/  F2FP.BF16.F32.PACK_AB R60, RZ, R60 ;  /* 0x0000003cff3c723e */ /* 0x000fca00000010ff */
[----:B------:R0:W-:Y:S02]  /*3090*/  @P1 STG.E.U16 desc[UR36][R58.64+0x12], R60 ;  /* 0x0000123c3a001986 */ /* 0x0001e4000c101524 */
[----:B------:R-:W-:Y:S05]  /*30a0*/  @!P0 BRA `(.L_x_43) ;  /* 0x0000000000048947 */ /* 0x000fea0003800000 */
[----:B------:R0:W5:Y:S02]  /*30b0*/  LDG.E.LTC128B.U16 R114, desc[UR36][R6.64+0x20] ;  /* 0x0000202406727981 */ /* 0x000164000c1e1520 */
.L_x_43:
[----:B------:R-:W-:Y:S05]  /*30c0*/  BSYNC B1 ;  /* 0x0000000000017941 */ /* 0x000fea0003800000 */
.L_x_42:
[----:B0----5:R-:W-:Y:S01]  /*30d0*/  IMAD.U32 R60, R114, 0x10000, RZ ;  /* 0x00010000723c7824 */ /* 0x021fe200078e00ff */
[----:B------:R-:W-:Y:S01]  /*30e0*/  ISETP.GT.AND P1, PT, R4, 0x11, PT ;  /* 0x000000110400780c */ /* 0x000fe20003f24270 */
[-C--:B------:R-:W-:Y:S01]  /*30f0*/  IMAD.WIDE.U32 R62, R123, R106.reuse, R8 ;  /* 0x0000006a7b3e7225 */ /* 0x080fe200078e0008 */
[----:B------:R-:W-:Y:S03]  /*3100*/  BSSY B1, `(.L_x_44) ;  /* 0x0000021000017945 */ /* 0x000fe60003800000 */
[----:B------:R-:W-:Y:S01]  /*3110*/  FMUL R21, R60, R89 ;  /* 0x000000593c157220 */ /* 0x000fe20000400000 */
[----:B------:R-:W-:-:S03]  /*3120*/  IMAD R60, R109, R106, RZ ;  /* 0x0000006a6d3c7224 */ /* 0x000fc600078e02ff */
[----:B------:R-:W-:Y:S01]  /*3130*/  FFMA R21, R64, R88, R21 ;  /* 0x0000005840157223 */ /* 0x000fe20000000015 */
[C---:B------:R-:W-:Y:S02]  /*3140*/  IMAD R121, R123.reuse, R107, R60 ;  /* 0x0000006b7b797224 */ /* 0x040fe400078e023c */
[----:B------:R-:W-:Y:S02]  /*3150*/  IMAD.WIDE.U32 R60, R123, R106, R102 ;  /* 0x0000006a7b3c7225 */ /* 0x000fe400078e0066 */
[----:B------:R-:W-:Y:S02]  /*3160*/  F2FP.BF16.F32.PACK_AB R21, RZ, R21 ;  /* 0x00000015ff15723e */ /* 0x000fe400000010ff */
[----:B------:R-:W-:Y:S02]  /*3170*/  IMAD.IADD R63, R121, 0x1, R63 ;  /* 0x00000001793f7824 */ /* 0x000fe400078e023f */
[----:B------:R-:W-:Y:S01]  /*3180*/  PRMT R107, R21, 0x7610, R107 ;  /* 0x00007610156b7816 */ /* 0x000fe2000000006b */
[----:B------:R-:W-:-:S02]  /*3190*/  IMAD.IADD R21, R61, 0x1, R121 ;  /* 0x000000013d157824 */ /* 0x000fc400078e0279 */
[----:B------:R-:W-:Y:S02]  /*31a0*/  IMAD.WIDE.U32 R108, R19, R14, R62 ;  /* 0x0000000e136c7225 */ /* 0x000fe400078e003e */
[----:B------:R0:W-:Y:S01]  /*31b0*/  @P0 STG.E.U16 desc[UR36][R104.64+0x20], R107 ;  /* 0x0000206b68000986 */ /* 0x0001e2000c101524 */
[----:B------:R-:W-:-:S04]  /*31c0*/  LEA R62, P0, R60, R12, 0x1 ;  /* 0x0000000c3c3e7211 */ /* 0x000fc800078008ff */
[----:B------:R-:W-:Y:S01]  /*31d0*/  LEA.HI.X R63, R60, R13, R21, 0x1, P0 ;  /* 0x0000000d3c3f7211 */ /* 0x000fe200000f0c15 */
[----:B------:R-:W-:Y:S01]  /*31e0*/  IMAD.IADD R21, R101, 0x1, R109 ;  /* 0x0000000165157824 */ /* 0x000fe200078e026d */
[----:B------:R-:W-:-:S04]  /*31f0*/  LEA R60, P0, R108, R12, 0x1 ;  /* 0x0000000c6c3c7211 */ /* 0x000fc800078008ff */
[----:B------:R-:W-:Y:S01]  /*3200*/  LEA.HI.X R61, R108, R13, R21, 0x1, P0 ;  /* 0x0000000d6c3d7211 */ /* 0x000fe200000f0c15 */
[----:B0-----:R-:W-:-:S04]  /*3210*/  IMAD.WIDE.U32 R106, R123, R106, R112 ;  /* 0x0000006a7b6a7225 */ /* 0x001fc800078e0070 */
[----:B------:R-:W-:Y:S01]  /*3220*/  IMAD.IADD R121, R121, 0x1, R107 ;  /* 0x0000000179797824 */ /* 0x000fe200078e026b */
[----:B------:R-:W-:-:S05]  /*3230*/  IADD3 R64, P0, R20, R106, RZ ;  /* 0x0000006a14407210 */ /* 0x000fca0007f1e0ff */
[----:B------:R-:W-:Y:S01]  /*3240*/  IMAD.X R102, R121, 0x1, R103, P0 ;  /* 0x0000000179667824 */ /* 0x000fe200000e0667 */
[----:B------:R-:W-:-:S05]  /*3250*/  IADD3 R20, P0, R8, R106, RZ ;  /* 0x0000006a08147210 */ /* 0x000fca0007f1e0ff */
[----:B------:R-:W-:Y:S01]  /*3260*/  IMAD.X R21, R9, 0x1, R121, P0 ;  /* 0x0000000109157824 */ /* 0x000fe200000e0679 */
[----:B------:R-:W-:Y:S01]  /*3270*/  LEA R8, P0, R64, R12, 0x1 ;  /* 0x0000000c40087211 */ /* 0x000fe200078008ff */
[----:B------:R-:W-:-:S03]  /*3280*/  IMAD.WIDE.U32 R20, R19, R14, R20 ;  /* 0x0000000e13147225 */ /* 0x000fc600078e0014 */
[----:B------:R-:W-:Y:S01]  /*3290*/  LEA.HI.X R9, R64, R13, R102, 0x1, P0 ;  /* 0x0000000d40097211 */ /* 0x000fe200000f0c66 */
[----:B------:R-:W-:Y:S01]  /*32a0*/  IMAD.IADD R101, R101, 0x1, R21 ;  /* 0x0000000165657824 */ /* 0x000fe200078e0215 */
[----:B------:R-:W-:-:S04]  /*32b0*/  LEA R12, P0, R20, R12, 0x1 ;  /* 0x0000000c140c7211 */ /* 0x000fc800078008ff */
[----:B------:R-:W-:Y:S02]  /*32c0*/  LEA.HI.X R13, R20, R13, R101, 0x1, P0 ;  /* 0x0000000d140d7211 */ /* 0x000fe400000f0c65 */
[----:B------:R-:W-:Y:S02]  /*32d0*/  ISETP.GT.AND P0, PT, R3, RZ, P1 ;  /* 0x000000ff0300720c */ /* 0x000fe40000f04270 */
[----:B------:R-:W-:-:S11]  /*32e0*/  P2R R101, PR, RZ, 0x2 ;  /* 0x00000002ff657803 */ /* 0x000fd60000000000 */
[----:B------:R-:W-:Y:S05]  /*32f0*/  @!P0 BRA `(.L_x_45) ;  /* 0x0000000000048947 */ /* 0x000fea0003800000 */
[----:B------:R0:W5:Y:S02]  /*3300*/  LDG.E.LTC128B.U16 R114, desc[UR36][R6.64+0x22] ;  /* 0x0000222406727981 */ /* 0x000164000c1e1520 */
.L_x_45:
[----:B------:R-:W-:Y:S05]  /*3310*/  BSYNC B1 ;  /* 0x0000000000017941 */ /* 0x000fea0003800000 */
.L_x_44:
[----:B-----5:R-:W-:Y:S01]  /*3320*/  IMAD.U32 R14, R114, 0x10000, RZ ;  /* 0x00010000720e7824 */ /* 0x020fe200078e00ff */
[----:B------:R-:W-:Y:S01]  /*3330*/  BSSY B1, `(.L_x_46) ;  /* 0x000000a000017945 */ /* 0x000fe20003800000 */
[----:B------:R-:W-:Y:S02]  /*3340*/  @P0 IMAD.MOV.U32 R20, RZ, RZ, R104 ;  /* 0x000000ffff140224 */ /* 0x000fe400078e0068 */
[----:B------:R-:W-:Y:S01]  /*3350*/  FMUL R14, R14, R89 ;  /* 0x000000590e0e7220 */ /* 0x000fe20000400000 */
[----:B------:R-:W-:-:S03]  /*3360*/  @P0 IMAD.MOV.U32 R21, RZ, RZ, R105 ;  /* 0x000000ffff150224 */ /* 0x000fc600078e0069 */
[----:B------:R-:W-:-:S05]  /*3370*/  FFMA R14, R65, R88, R14 ;  /* 0x00000058410e7223 */ /* 0x000fca000000000e */
[----:B------:R-:W-:-:S05]  /*3380*/  F2FP.BF16.F32.PACK_AB R14, RZ, R14 ;  /* 0x0000000eff0e723e */ /* 0x000fca00000010ff */
[----:B------:R0:W-:Y:S01]  /*3390*/  @P0 STG.E.U16 desc[UR36][R20.64+0x22], R14 ;  /* 0x0000220e14000986 */ /* 0x0001e2000c101524 */
[----:B------:R-:W-:-:S13]  /*33a0*/  ISETP.GT.AND P0, PT, R3, 0x8, P2 ;  /* 0x000000080300780c */ /* 0x000fda0001704270 */
[----:B0-----:R-:W-:Y:S05]  /*33b0*/  @!P0 BRA `(.L_x_47) ;  /* 0x0000000000048947 */ /* 0x001fea0003800000 */
[----:B------:R0:W5:Y:S02]  /*33c0*/  LDG.E.LTC128B.U16 R114, desc[UR36][R56.64+0x20] ;  /* 0x0000202438727981 */ /* 0x000164000c1e1520 */
.L_x_47:
[----:B------:R-:W-:Y:S05]  /*33d0*/  BSYNC B1 ;  /* 0x0000000000017941 */ /* 0x000fea0003800000 */
.L_x_46:
[----:B-----5:R-:W-:Y:S01]  /*33e0*/  IMAD.U32 R14, R114, 0x10000, RZ ;  /* 0x00010000720e7824 */ /* 0x020fe200078e00ff */
[----:B------:R-:W-:Y:S03]  /*33f0*/  BSSY B1, `(.L_x_48) ;  /* 0x0000008000017945 */ /* 0x000fe60003800000 */
[----:B------:R-:W-:-:S04]  /*3400*/  FMUL R19, R14, R89 ;  /* 0x000000590e137220 */ /* 0x000fc80000400000 */
[----:B------:R-:W-:-:S05]  /*3410*/  FFMA R19, R66, R88, R19 ;  /* 0x0000005842137223 */ /* 0x000fca0000000013 */
[----:B------:R-:W-:-:S05]  /*3420*/  F2FP.BF16.F32.PACK_AB R19, RZ, R19 ;  /* 0x00000013ff13723e */ /* 0x000fca00000010ff */
[----:B------:R0:W-:Y:S01]  /*3430*/  @P0 STG.E.U16 desc[UR36][R58.64+0x20], R19 ;  /* 0x000020133a000986 */ /* 0x0001e2000c101524 */
[----:B------:R-:W-:-:S13]  /*3440*/  ISETP.GT.AND P0, PT, R3, 0x8, P1 ;  /* 0x000000080300780c */ /* 0x000fda0000f04270 */
[----:B0-----:R-:W-:Y:S05]  /*3450*/  @!P0 BRA `(.L_x_49) ;  /* 0x0000000000048947 */ /* 0x001fea0003800000 */
[----:B------:R0:W5:Y:S02]  /*3460*/  LDG.E.LTC128B.U16 R114, desc[UR36][R56.64+0x22] ;  /* 0x0000222438727981 */ /* 0x000164000c1e1520 */
.L_x_49:
[----:B------:R-:W-:Y:S05]  /*3470*/  BSYNC B1 ;  /* 0x0000000000017941 */ /* 0x000fea0003800000 */
.L_x_48:
[----:B-----5:R-:W-:Y:S01]  /*3480*/  IMAD.U32 R14, R114, 0x10000, RZ ;  /* 0x00010000720e7824 */ /* 0x020fe200078e00ff */
[----:B------:R-:W-:Y:S01]  /*3490*/  ISETP.GT.AND P2, PT, R4, 0x18, PT ;  /* 0x000000180400780c */ /* 0x000fe20003f44270 */
[----:B------:R-:W-:Y:S02]  /*34a0*/  BSSY B1, `(.L_x_50) ;  /* 0x0000009000017945 */ /* 0x000fe40003800000 */
[----:B------:R-:W-:Y:S01]  /*34b0*/  FMUL R14, R14, R89 ;  /* 0x000000590e0e7220 */ /* 0x000fe20000400000 */
[----:B------:R-:W-:-:S03]  /*34c0*/  P2R R102, PR, RZ, 0x4 ;  /* 0x00000004ff667803 */ /* 0x000fc60000000000 */
[----:B------:R-:W-:-:S05]  /*34d0*/  FFMA R14, R67, R88, R14 ;  /* 0x00000058430e7223 */ /* 0x000fca000000000e */
[----:B------:R-:W-:-:S05]  /*34e0*/  F2FP.BF16.F32.PACK_AB R14, RZ, R14 ;  /* 0x0000000eff0e723e */ /* 0x000fca00000010ff */
[----:B------:R0:W-:Y:S01]  /*34f0*/  @P0 STG.E.U16 desc[UR36][R58.64+0x22], R14 ;  /* 0x0000220e3a000986 */ /* 0x0001e2000c101524 */
[----:B------:R-:W-:-:S13]  /*3500*/  ISETP.GT.AND P0, PT, R3, RZ, P2 ;  /* 0x000000ff0300720c */ /* 0x000fda0001704270 */
[----:B0-----:R-:W-:Y:S05]  /*3510*/  @!P0 BRA `(.L_x_51) ;  /* 0x0000000000048947 */ /* 0x001fea0003800000 */
[----:B------:R0:W5:Y:S02]  /*3520*/  LDG.E.LTC128B.U16 R114, desc[UR36][R6.64+0x30] ;  /* 0x0000302406727981 */ /* 0x000164000c1e1520 */
.L_x_51:
[----:B------:R-:W-:Y:S05]  /*3530*/  BSYNC B1 ;  /* 0x0000000000017941 */ /* 0x000fea0003800000 */
.L_x_50:
[----:B-----5:R-:W-:Y:S01]  /*3540*/  IMAD.U32 R14, R114, 0x10000, RZ ;  /* 0x00010000720e7824 */ /* 0x020fe200078e00ff */
[----:B------:R-:W-:Y:S01]  /*3550*/  ISETP.GT.AND P1, PT, R4, 0x19, PT ;  /* 0x000000190400780c */ /* 0x000fe20003f24270 */
[----:B------:R-:W-:Y:S01]  /*3560*/  @P0 IMAD.MOV.U32 R20, RZ, RZ, R104 ;  /* 0x000000ffff140224 */ /* 0x000fe200078e0068 */
[----:B------:R-:W-:Y:S01]  /*3570*/  BSSY B1, `(.L_x_52) ;  /* 0x000000a000017945 */ /* 0x000fe20003800000 */
[----:B------:R-:W-:Y:S01]  /*3580*/  FMUL R19, R14, R89 ;  /* 0x000000590e137220 */ /* 0x000fe20000400000 */
[----:B------:R-:W-:-:S03]  /*3590*/  @P0 IMAD.MOV.U32 R21, RZ, RZ, R105 ;  /* 0x000000ffff150224 */ /* 0x000fc600078e0069 */
[----:B------:R-:W-:Y:S01]  /*35a0*/  FFMA R19, R68, R88, R19 ;  /* 0x0000005844137223 */ /* 0x000fe20000000013 */
[----:B------:R-:W-:-:S04]  /*35b0*/  P2R R68, PR, RZ, 0x2 ;  /* 0x00000002ff447803 */ /* 0x000fc80000000000 */
[----:B------:R-:W-:-:S05]  /*35c0*/  F2FP.BF16.F32.PACK_AB R19, RZ, R19 ;  /* 0x00000013ff13723e */ /* 0x000fca00000010ff */
[----:B------:R0:W-:Y:S01]  /*35d0*/  @P0 STG.E.U16 desc[UR36][R20.64+0x30], R19 ;  /* 0x0000301314000986 */ /* 0x0001e2000c101524 */
[----:B------:R-:W-:-:S13]  /*35e0*/  ISETP.GT.AND P0, PT, R3, RZ, P1 ;  /* 0x000000ff0300720c */ /* 0x000fda0000f04270 */
[----:B0-----:R-:W-:Y:S05]  /*35f0*/  @!P0 BRA `(.L_x_53) ;  /* 0x0000000000048947 */ /* 0x001fea0003800000 */
[----:B------:R0:W5:Y:S02]  /*3600*/  LDG.E.LTC128B.U16 R114, desc[UR36][R6.64+0x32] ;  /* 0x0000322406727981 */ /* 0x000164000c1e1520 */
.L_x_53:
[----:B------:R-:W-:Y:S05]  /*3610*/  BSYNC B1 ;  /* 0x0000000000017941 */ /* 0x000fea0003800000 */
.L_x_52:
        /* <DEDUP_REMOVED lines=11> */
.L_x_55:
[----:B------:R-:W-:Y:S05]  /*36d0*/  BSYNC B1 ;  /* 0x0000000000017941 */ /* 0x000fea0003800000 */
.L_x_54:
        /* <DEDUP_REMOVED lines=9> */
.L_x_57:
[----:B------:R-:W-:Y:S05]  /*3770*/  BSYNC B1 ;  /* 0x0000000000017941 */ /* 0x000fea0003800000 */
.L_x_56:
        /* <DEDUP_REMOVED lines=11> */
.L_x_59:
[----:B------:R-:W-:Y:S05]  /*3830*/  BSYNC B1 ;  /* 0x0000000000017941 */ /* 0x000fea0003800000 */
.L_x_58:
[----:B-----5:R-:W-:Y:S01]  /*3840*/  IMAD.U32 R14, R114, 0x10000, RZ ;  /* 0x00010000720e7824 */ /* 0x020fe200078e00ff */
[----:B------:R-:W-:Y:S01]  /*3850*/  ISETP.GT.AND P1, PT, R4, 0x21, PT ;  /* 0x000000210400780c */ /* 0x000fe20003f24270 */
[----:B------:R-:W-:Y:S01]  /*3860*/  @P0 IMAD.MOV.U32 R20, RZ, RZ, R104 ;  /* 0x000000ffff140224 */ /* 0x000fe200078e0068 */
[----:B------:R-:W-:Y:S01]  /*3870*/  BSSY B1, `(.L_x_60) ;  /* 0x000000a000017945 */ /* 0x000fe20003800000 */
[----:B------:R-:W-:Y:S01]  /*3880*/  FMUL R19, R14, R89 ;  /* 0x000000590e137220 */ /* 0x000fe20000400000 */
[----:B------:R-:W-:Y:S01]  /*3890*/  @P0 IMAD.MOV.U32 R21, RZ, RZ, R105 ;  /* 0x000000ffff150224 */ /* 0x000fe200078e0069 */
[----:B------:R-:W-:Y:S02]  /*38a0*/  P2R R70, PR, RZ, 0x2 ;  /* 0x00000002ff467803 */ /* 0x000fe40000000000 */
[----:B------:R-:W-:-:S05]  /*38b0*/  FFMA R19, R72, R88, R19 ;  /* 0x0000005848137223 */ /* 0x000fca0000000013 */
[----:B------:R-:W-:-:S05]  /*38c0*/  F2FP.BF16.F32.PACK_AB R19, RZ, R19 ;  /* 0x00000013ff13723e */ /* 0x000fca00000010ff */
[----:B------:R0:W-:Y:S01]  /*38d0*/  @P0 STG.E.U16 desc[UR36][R20.64+0x40], R19 ;  /* 0x0000401314000986 */ /* 0x0001e2000c101524 */
[----:B------:R-:W-:-:S13]  /*38e0*/  ISETP.GT.AND P0, PT, R3, RZ, P1 ;  /* 0x000000ff0300720c */ /* 0x000fda0000f04270 */
[----:B0-----:R-:W-:Y:S05]  /*38f0*/  @!P0 BRA `(.L_x_61) ;  /* 0x0000000000048947 */ /* 0x001fea0003800000 */
[----:B------:R0:W5:Y:S02]  /*3900*/  LDG.E.LTC128B.U16 R114, desc[UR36][R6.64+0x42] ;  /* 0x0000422406727981 */ /* 0x000164000c1e1520 */
.L_x_61:
[----:B------:R-:W-:Y:S05]  /*3910*/  BSYNC B1 ;  /* 0x0000000000017941 */ /* 0x000fea0003800000 */
.L_x_60:
        /* <DEDUP_REMOVED lines=11> */
.L_x_63:
[----:B------:R-:W-:Y:S05]  /*39d0*/  BSYNC B1 ;  /* 0x0000000000017941 */ /* 0x000fea0003800000 */
.L_x_62:
        /* <DEDUP_REMOVED lines=9> */
.L_x_65:
[----:B------:R-:W-:Y:S05]  /*3a70*/  BSYNC B1 ;  /* 0x0000000000017941 */ /* 0x000fea0003800000 */
.L_x_64:
        /* <DEDUP_REMOVED lines=11> */
.L_x_67:
[----:B------:R-:W-:Y:S05]  /*3b30*/  BSYNC B1 ;  /* 0x0000000000017941 */ /* 0x000fea0003800000 */
.L_x_66:
        /* <DEDUP_REMOVED lines=13> */
.L_x_69:
[----:B------:R-:W-:Y:S05]  /*3c10*/  BSYNC B1 ;  /* 0x0000000000017941 */ /* 0x000fea0003800000 */
.L_x_68:
        /* <DEDUP_REMOVED lines=11> */
.L_x_71:
[----:B------:R-:W-:Y:S05]  /*3cd0*/  BSYNC B1 ;  /* 0x0000000000017941 */ /* 0x000fea0003800000 */
.L_x_70:
        /* <DEDUP_REMOVED lines=9> */
.L_x_73:
[----:B------:R-:W-:Y:S05]  /*3d70*/  BSYNC B1 ;  /* 0x0000000000017941 */ /* 0x000fea0003800000 */
.L_x_72:
[----:B-----5:R-:W-:Y:S01]  /*3d80*/  IMAD.U32 R14, R114, 0x10000, RZ ;  /* 0x00010000720e7824 */ /* 0x020fe200078e00ff */
[----:B------:R-:W-:Y:S01]  /*3d90*/  ISETP.GT.AND P3, PT, R4, 0x30, PT ;  /* 0x000000300400780c */ /* 0x000fe20003f64270 */
[----:B------:R-:W-:Y:S02]  /*3da0*/  BSSY B1, `(.L_x_74) ;  /* 0x0000008000017945 */ /* 0x000fe40003800000 */
[----:B------:R-:W-:-:S04]  /*3db0*/  FMUL R14, R14, R89 ;  /* 0x000000590e0e7220 */ /* 0x000fc80000400000 */
[----:B------:R-:W-:-:S05]  /*3dc0*/  FFMA R14, R79, R88, R14 ;  /* 0x000000584f0e7223 */ /* 0x000fca000000000e */
[----:B------:R-:W-:-:S05]  /*3dd0*/  F2FP.BF16.F32.PACK_AB R14, RZ, R14 ;  /* 0x0000000eff0e723e */ /* 0x000fca00000010ff */
[----:B------:R0:W-:Y:S01]  /*3de0*/  @P0 STG.E.U16 desc[UR36][R58.64+0x52], R14 ;  /* 0x0000520e3a000986 */ /* 0x0001e2000c101524 */
[----:B------:R-:W-:-:S13]  /*3df0*/  ISETP.GT.AND P0, PT, R3, RZ, P3 ;  /* 0x000000ff0300720c */ /* 0x000fda0001f04270 */
[----:B0-----:R-:W-:Y:S05]  /*3e00*/  @!P0 BRA `(.L_x_75) ;  /* 0x0000000000048947 */ /* 0x001fea0003800000 */
[----:B------:R0:W5:Y:S02]  /*3e10*/  LDG.E.LTC128B.U16 R114, desc[UR36][R6.64+0x60] ;  /* 0x0000602406727981 */ /* 0x000164000c1e1520 */
.L_x_75:
[----:B------:R-:W-:Y:S05]  /*3e20*/  BSYNC B1 ;  /* 0x0000000000017941 */ /* 0x000fea0003800000 */
.L_x_74:
[----:B-----5:R-:W-:Y:S01]  /*3e30*/  IMAD.U32 R14, R114, 0x10000, RZ ;  /* 0x00010000720e7824 */ /* 0x020fe200078e00ff */
[----:B------:R-:W-:Y:S01]  /*3e40*/  ISETP.GT.AND P2, PT, R4, 0x31, PT ;  /* 0x000000310400780c */ /* 0x000fe20003f44270 */
[----:B------:R-:W-:Y:S01]  /*3e50*/  @P0 IMAD.MOV.U32 R20, RZ, RZ, R104 ;  /* 0x000000ffff140224 */ /* 0x000fe200078e0068 */
[----:B------:R-:W-:Y:S01]  /*3e60*/  BSSY B1, `(.L_x_76) ;  /* 0x0000009000017945 */ /* 0x000fe20003800000 */
[----:B------:R-:W-:Y:S01]  /*3e70*/  FMUL R19, R14, R89 ;  /* 0x000000590e137220 */ /* 0x000fe20000400000 */
[----:B------:R-:W-:-:S03]  /*3e80*/  @P0 IMAD.MOV.U32 R21, RZ, RZ, R105 ;  /* 0x000000ffff150224 */ /* 0x000fc600078e0069 */
[----:B------:R-:W-:-:S05]  /*3e90*/  FFMA R19, R80, R88, R19 ;  /* 0x0000005850137223 */ /* 0x000fca0000000013 */
[----:B------:R-:W-:-:S05]  /*3ea0*/  F2FP.BF16.F32.PACK_AB R19, RZ, R19 ;  /* 0x00000013ff13723e */ /* 0x000fca00000010ff */
[----:B------:R0:W-:Y:S01]  /*3eb0*/  @P0 STG.E.U16 desc[UR36][R20.64+0x60], R19 ;  /* 0x0000601314000986 */ /* 0x0001e2000c101524 */
[----:B------:R-:W-:-:S13]  /*3ec0*/  ISETP.GT.AND P0, PT, R3, RZ, P2 ;  /* 0x000000ff0300720c */ /* 0x000fda0001704270 */
[----:B0-----:R-:W-:Y:S05]  /*3ed0*/  @!P0 BRA `(.L_x_77) ;  /* 0x0000000000048947 */ /* 0x001fea0003800000 */
[----:B------:R0:W5:Y:S02]  /*3ee0*/  LDG.E.LTC128B.U16 R114, desc[UR36][R6.64+0x62] ;  /* 0x0000622406727981 */ /* 0x000164000c1e1520 */
.L_x_77:
[----:B------:R-:W-:Y:S05]  /*3ef0*/  BSYNC B1 ;  /* 0x0000000000017941 */ /* 0x000fea0003800000 */
.L_x_76:
        /* <DEDUP_REMOVED lines=11> */
.L_x_79:
[----:B------:R-:W-:Y:S05]  /*3fb0*/  BSYNC B1 ;  /* 0x0000000000017941 */ /* 0x000fea0003800000 */
.L_x_78:
        /* <DEDUP_REMOVED lines=9> */
.L_x_81:
[----:B------:R-:W-:Y:S05]  /*4050*/  BSYNC B1 ;  /* 0x0000000000017941 */ /* 0x000fea0003800000 */
.L_x_80:
        /* <DEDUP_REMOVED lines=10> */
.L_x_83:
[----:B------:R-:W-:Y:S05]  /*4100*/  BSYNC B1 ;  /* 0x0000000000017941 */ /* 0x000fea0003800000 */
.L_x_82:
        /* <DEDUP_REMOVED lines=8> */
[----:B------:R-:W-:-:S05]  /*4190*/  IADD3 R20, P0, R15, R110, RZ ;  /* 0x0000006e0f147210 */ /* 0x000fca0007f1e0ff */
[----:B------:R-:W-:Y:S01]  /*41a0*/  IMAD.X R21, R5, 0x1, R111, P0 ;  /* 0x0000000105157824 */ /* 0x000fe200000e066f */
[----:B------:R-:W-:-:S05]  /*41b0*/  IADD3 R64, P0, R15, R110, RZ ;  /* 0x0000006e0f407210 */ /* 0x000fca0007f1e0ff */
[----:B------:R-:W-:Y:S01]  /*41c0*/  IMAD.X R65, R5, 0x1, R111, P0 ;  /* 0x0000000105417824 */ /* 0x000fe200000e066f */
[----:B------:R-:W-:-:S05]  /*41d0*/  IADD3 R14, P0, R15, R104, RZ ;  /* 0x000000680f0e7210 */ /* 0x000fca0007f1e0ff */
[----:B------:R-:W-:Y:S01]  /*41e0*/  IMAD.X R15, R5, 0x1, R105, P0 ;  /* 0x00000001050f7824 */ /* 0x000fe200000e0669 */
[----:B------:R-:W-:-:S04]  /*41f0*/  ISETP.GT.AND P0, PT, R4, 0x39, PT ;  /* 0x000000390400780c */ /* 0x000fc80003f04270 */
[----:B------:R-:W-:-:S13]  /*4200*/  ISETP.GT.AND P4, PT, R3, RZ, P0 ;  /* 0x000000ff0300720c */ /* 0x000fda0000784270 */
[----:B0-----:R-:W-:Y:S05]  /*4210*/  @!P4 BRA `(.L_x_85) ;  /* 0x000000000004c947 */ /* 0x001fea0003800000 */
[----:B------:R0:W5:Y:S02]  /*4220*/  LDG.E.LTC128B.U16 R114, desc[UR36][R6.64+0x72] ;  /* 0x0000722406727981 */ /* 0x000164000c1e1520 */
.L_x_85:
[----:B------:R-:W-:Y:S05]  /*4230*/  BSYNC B1 ;  /* 0x0000000000017941 */ /* 0x000fea0003800000 */
.L_x_84:
        /* <DEDUP_REMOVED lines=9> */
.L_x_87:
[----:B------:R-:W-:Y:S05]  /*42d0*/  BSYNC B1 ;  /* 0x0000000000017941 */ /* 0x000fea0003800000 */
.L_x_86:
        /* <DEDUP_REMOVED lines=9> */
.L_x_89:
[----:B------:R-:W-:Y:S05]  /*4370*/  BSYNC B1 ;  /* 0x0000000000017941 */ /* 0x000fea0003800000 */
.L_x_88:
[----:B-----5:R-:W-:-:S04]  /*4380*/  IMAD.U32 R4, R114, 0x10000, RZ ;  /* 0x0001000072047824 */ /* 0x020fc800078e00ff */
[----:B------:R-:W-:-:S04]  /*4390*/  FMUL R4, R4, R89 ;  /* 0x0000005904047220 */ /* 0x000fc80000400000 */
[----:B------:R-:W-:-:S05]  /*43a0*/  FFMA R4, R87, R88, R4 ;  /* 0x0000005857047223 */ /* 0x000fca0000000004 */
[----:B------:R-:W-:-:S04]  /*43b0*/  F2FP.BF16.F32.PACK_AB R4, RZ, R4 ;  /* 0x00000004ff04723e */ /* 0x000fc800000010ff */
[----:B-1-34-:R-:W-:-:S05]  /*43c0*/  PRMT R6, R4, 0x7610, R6 ;  /* 0x0000761004067816 */ /* 0x01afca0000000006 */
[----:B------:R1:W-:Y:S01]  /*43d0*/  @P4 STG.E.U16 desc[UR36][R58.64+0x72], R6 ;  /* 0x000072063a004986 */ /* 0x0003e2000c101524 */
[----:B------:R-:W-:-:S13]  /*43e0*/  ISETP.GT.AND P4, PT, R3, 0x80, P6 ;  /* 0x000000800300780c */ /* 0x000fda0003784270 */
[----:B------:R-:W3:Y:S01]  /*43f0*/  @P4 LDG.E.LTC128B.U16 R114, desc[UR36][R62.64] ;  /* 0x000000243e724981 */ /* 0x000ee2000c1e1520 */
[----:B------:R-:W-:Y:S01]  /*4400*/  BSSY B1, `(.L_x_90) ;  /* 0x000000a000017945 */ /* 0x000fe20003800000 */
[----:B---3--:R-:W-:-:S04]  /*4410*/  IMAD.U32 R4, R114, 0x10000, RZ ;  /* 0x0001000072047824 */ /* 0x008fc800078e00ff */
[----:B------:R-:W-:-:S04]  /*4420*/  FMUL R5, R4, R89 ;  /* 0x0000005904057220 */ /* 0x000fc80000400000 */
[----:B------:R-:W-:-:S05]  /*4430*/  FFMA R5, R24, R88, R5 ;  /* 0x0000005818057223 */ /* 0x000fca0000000005 */
[----:B------:R-:W-:-:S05]  /*4440*/  F2FP.BF16.F32.PACK_AB R5, RZ, R5 ;  /* 0x00000005ff05723e */ /* 0x000fca00000010ff */
[----:B------:R1:W-:Y:S01]  /*4450*/  @P4 STG.E.U16 desc[UR36][R14.64], R5 ;  /* 0x000000050e004986 */ /* 0x0003e2000c101524 */
[----:B------:R-:W-:-:S04]  /*4460*/  ISETP.NE.AND P4, PT, R117, RZ, PT ;  /* 0x000000ff7500720c */ /* 0x000fc80003f85270 */
[----:B------:R-:W-:-:S13]  /*4470*/  ISETP.GT.AND P4, PT, R3, 0x80, P4 ;  /* 0x000000800300780c */ /* 0x000fda0002784270 */
[----:B-1----:R-:W-:Y:S05]  /*4480*/  @!P4 BRA `(.L_x_91) ;  /* 0x000000000004c947 */ /* 0x002fea0003800000 */
[----:B------:R1:W5:Y:S02]  /*4490*/  LDG.E.LTC128B.U16 R114, desc[UR36][R60.64+0x2] ;  /* 0x000002243c727981 */ /* 0x000364000c1e1520 */
.L_x_91:
[----:B------:R-:W-:Y:S05]  /*44a0*/  BSYNC B1 ;  /* 0x0000000000017941 */ /* 0x000fea0003800000 */
.L_x_90:
[----:B-----5:R-:W-:Y:S01]  /*44b0*/  IMAD.U32 R4, R114, 0x10000, RZ ;  /* 0x0001000072047824 */ /* 0x020fe200078e00ff */
[----:B------:R-:W-:Y:S01]  /*44c0*/  ISETP.GT.AND P6, PT, R3, 0x88, P6 ;  /* 0x000000880300780c */ /* 0x000fe200037c4270 */
[----:B------:R-:W-:Y:S01]  /*44d0*/  @P4 IMAD.MOV.U32 R5, RZ, RZ, R15 ;  /* 0x000000ffff054224 */ /* 0x000fe200078e000f */
[----:B------:R-:W-:Y:S01]  /*44e0*/  BSSY B1, `(.L_x_92) ;  /* 0x0000009000017945 */ /* 0x000fe20003800000 */
[----:B------:R-:W-:-:S04]  /*44f0*/  FMUL R4, R4, R89 ;  /* 0x0000005904047220 */ /* 0x000fc80000400000 */
[----:B------:R-:W-:-:S05]  /*4500*/  FFMA R4, R25, R88, R4 ;  /* 0x0000005819047223 */ /* 0x000fca0000000004 */
[----:B------:R-:W-:-:S04]  /*4510*/  F2FP.BF16.F32.PACK_AB R4, RZ, R4 ;  /* 0x00000004ff04723e */ /* 0x000fc800000010ff */
[----:B------:R-:W-:Y:S01]  /*4520*/  PRMT R6, R4, 0x7610, R6 ;  /* 0x0000761004067816 */ /* 0x000fe20000000006 */
[----:B------:R-:W-:-:S05]  /*4530*/  @P4 IMAD.MOV.U32 R4, RZ, RZ, R14 ;  /* 0x000000ffff044224 */ /* 0x000fca00078e000e */
[----:B------:R3:W-:Y:S01]  /*4540*/  @P4 STG.E.U16 desc[UR36][R4.64+0x2], R6 ;  /* 0x0000020604004986 */ /* 0x0007e2000c101524 */
[----:B------:R-:W-:Y:S05]  /*4550*/  @!P6 BRA `(.L_x_93) ;  /* 0x000000000004e947 */ /* 0x000fea0003800000 */
[----:B------:R4:W5:Y:S02]  /*4560*/  LDG.E.LTC128B.U16 R114, desc[UR36][R8.64] ;  /* 0x0000002408727981 */ /* 0x000964000c1e1520 */
.L_x_93:
[----:B------:R-:W-:Y:S05]  /*4570*/  BSYNC B1 ;  /* 0x0000000000017941 */ /* 0x000fea0003800000 */
.L_x_92:
[----:B---3-5:R-:W-:Y:S01]  /*4580*/  IMAD.U32 R4, R114, 0x10000, RZ ;  /* 0x0001000072047824 */ /* 0x028fe200078e00ff */
[----:B------:R-:W-:Y:S01]  /*4590*/  ISETP.NE.AND P4, PT, R117, RZ, PT ;  /* 0x000000ff7500720c */ /* 0x000fe20003f85270 */
[----:B------:R-:W-:Y:S02]  /*45a0*/  BSSY B1, `(.L_x_94) ;  /* 0x0000008000017945 */ /* 0x000fe40003800000 */
[----:B------:R-:W-:Y:S01]  /*45b0*/  FMUL R5, R4, R89 ;  /* 0x0000005904057220 */ /* 0x000fe20000400000 */
[----:B------:R-:W-:-:S03]  /*45c0*/  ISETP.GT.AND P4, PT, R3, 0x88, P4 ;  /* 0x000000880300780c */ /* 0x000fc60002784270 */
[----:B------:R-:W-:-:S05]  /*45d0*/  FFMA R5, R26, R88, R5 ;  /* 0x000000581a057223 */ /* 0x000fca0000000005 */
[----:B------:R-:W-:-:S05]  /*45e0*/  F2FP.BF16.F32.PACK_AB R5, RZ, R5 ;  /* 0x00000005ff05723e */ /* 0x000fca00000010ff */
[----:B------:R3:W-:Y:S01]  /*45f0*/  @P6 STG.E.U16 desc[UR36][R20.64], R5 ;  /* 0x0000000514006986 */ /* 0x0007e2000c101524 */
[----:B------:R-:W-:Y:S05]  /*4600*/  @!P4 BRA `(.L_x_95) ;  /* 0x000000000004c947 */ /* 0x000fea0003800000 */
[----:B------:R0:W5:Y:S02]  /*4610*/  LDG.E.LTC128B.U16 R114, desc[UR36][R12.64+0x2] ;  /* 0x000002240c727981 */ /* 0x000164000c1e1520 */
.L_x_95:
[----:B------:R-:W-:Y:S05]  /*4620*/  BSYNC B1 ;  /* 0x0000000000017941 */ /* 0x000fea0003800000 */
.L_x_94:
[----:B-----5:R-:W-:Y:S01]  /*4630*/  IMAD.U32 R4, R114, 0x10000, RZ ;  /* 0x0001000072047824 */ /* 0x020fe200078e00ff */
[----:B------:R-:W-:Y:S01]  /*4640*/  ISETP.NE.AND P6, PT, R115, RZ, PT ;  /* 0x000000ff7300720c */ /* 0x000fe20003fc5270 */
[----:B------:R-:W-:Y:S02]  /*4650*/  BSSY B1, `(.L_x_96) ;  /* 0x0000008000017945 */ /* 0x000fe40003800000 */
[----:B------:R-:W-:-:S04]  /*4660*/  FMUL R4, R4, R89 ;  /* 0x0000005904047220 */ /* 0x000fc80000400000 */
[----:B------:R-:W-:-:S05]  /*4670*/  FFMA R4, R27, R88, R4 ;  /* 0x000000581b047223 */ /* 0x000fca0000000004 */
[----:B------:R-:W-:-:S05]  /*4680*/  F2FP.BF16.F32.PACK_AB R4, RZ, R4 ;  /* 0x00000004ff04723e */ /* 0x000fca00000010ff */
[----:B------:R0:W-:Y:S01]  /*4690*/  @P4 STG.E.U16 desc[UR36][R64.64+0x2], R4 ;  /* 0x0000020440004986 */ /* 0x0001e2000c101524 */
[----:B------:R-:W-:-:S13]  /*46a0*/  ISETP.GT.AND P4, PT, R3, 0x80, P6 ;  /* 0x000000800300780c */ /* 0x000fda0003784270 */
[----:B0-----:R-:W-:Y:S05]  /*46b0*/  @!P4 BRA `(.L_x_97) ;  /* 0x000000000004c947 */ /* 0x001fea0003800000 */
[----:B------:R0:W5:Y:S02]  /*46c0*/  LDG.E.LTC128B.U16 R114, desc[UR36][R60.64+0x10] ;  /* 0x000010243c727981 */ /* 0x000164000c1e1520 */
.L_x_97:
[----:B------:R-:W-:Y:S05]  /*46d0*/  BSYNC B1 ;  /* 0x0000000000017941 */ /* 0x000fea0003800000 */
.L_x_96:
[----:B-----5:R-:W-:Y:S01]  /*46e0*/  IMAD.U32 R4, R114, 0x10000, RZ ;  /* 0x0001000072047824 */ /* 0x020fe200078e00ff */
[----:B------:R-:W-:Y:S01]  /*46f0*/  ISETP.NE.AND P6, PT, R118, RZ, PT ;  /* 0x000000ff7600720c */ /* 0x000fe20003fc5270 */
[----:B------:R-:W-:Y:S02]  /*4700*/  BSSY B1, `(.L_x_98) ;  /* 0x000000b000017945 */ /* 0x000fe40003800000 */
[----:B---3--:R-:W-:Y:S01]  /*4710*/  FMUL R5, R4, R89 ;  /* 0x0000005904057220 */ /* 0x008fe20000400000 */
[----:B------:R-:W-:-:S03]  /*4720*/  @P4 IMAD.MOV.U32 R4, RZ, RZ, R14 ;  /* 0x000000ffff044224 */ /* 0x000fc600078e000e */
[----:B------:R-:W-:-:S05]  /*4730*/  FFMA R5, R28, R88, R5 ;  /* 0x000000581c057223 */ /* 0x000fca0000000005 */
[----:B------:R-:W-:-:S04]  /*4740*/  F2FP.BF16.F32.PACK_AB R5, RZ, R5 ;  /* 0x00000005ff05723e */ /* 0x000fc800000010ff */
[----:B------:R-:W-:Y:S01]  /*4750*/  PRMT R6, R5, 0x7610, R6 ;  /* 0x0000761005067816 */ /* 0x000fe20000000006 */
[----:B------:R-:W-:-:S05]  /*4760*/  @P4 IMAD.MOV.U32 R5, RZ, RZ, R15 ;  /* 0x000000ffff054224 */ /* 0x000fca00078e000f */
[----:B------:R3:W-:Y:S01]  /*4770*/  @P4 STG.E.U16 desc[UR36][R4.64+0x10], R6 ;  /* 0x0000100604004986 */ /* 0x0007e2000c101524 */
[----:B------:R-:W-:-:S13]  /*4780*/  ISETP.GT.AND P4, PT, R3, 0x80, P6 ;  /* 0x000000800300780c */ /* 0x000fda0003784270 */
[----:B---3--:R-:W-:Y:S05]  /*4790*/  @!P4 BRA `(.L_x_99) ;  /* 0x000000000004c947 */ /* 0x008fea0003800000 */
[----:B------:R3:W5:Y:S02]  /*47a0*/  LDG.E.LTC128B.U16 R114, desc[UR36][R60.64+0x12] ;  /* 0x000012243c727981 */ /* 0x000764000c1e1520 */
.L_x_99:
[----:B------:R-:W-:Y:S05]  /*47b0*/  BSYNC B1 ;  /* 0x0000000000017941 */ /* 0x000fea0003800000 */
.L_x_98:
[----:B-----5:R-:W-:Y:S01]  /*47c0*/  IMAD.U32 R4, R114, 0x10000, RZ ;  /* 0x0001000072047824 */ /* 0x020fe200078e00ff */
[----:B------:R-:W-:Y:S01]  /*47d0*/  BSSY B1, `(.L_x_100) ;  /* 0x000000c000017945 */ /* 0x000fe20003800000 */
[----:B------:R-:W-:Y:S02]  /*47e0*/  @P4 IMAD.MOV.U32 R5, RZ, RZ, R15 ;  /* 0x000000ffff054224 */ /* 0x000fe400078e000f */
[----:B------:R-:W-:-:S04]  /*47f0*/  FMUL R4, R4, R89 ;  /* 0x0000005904047220 */ /* 0x000fc80000400000 */
[----:B------:R-:W-:-:S05]  /*4800*/  FFMA R4, R29, R88, R4 ;  /* 0x000000581d047223 */ /* 0x000fca0000000004 */
[----:B------:R-:W-:-:S04]  /*4810*/  F2FP.BF16.F32.PACK_AB R4, RZ, R4 ;  /* 0x00000004ff04723e */ /* 0x000fc800000010ff */
[----:B------:R-:W-:Y:S01]  /*4820*/  PRMT R6, R4, 0x7610, R6 ;  /* 0x0000761004067816 */ /* 0x000fe20000000006 */
[----:B------:R-:W-:-:S05]  /*4830*/  @P4 IMAD.MOV.U32 R4, RZ, RZ, R14 ;  /* 0x000000ffff044224 */ /* 0x000fca00078e000e */
[----:B------:R0:W-:Y:S01]  /*4840*/  @P4 STG.E.U16 desc[UR36][R4.64+0x12], R6 ;  /* 0x0000120604004986 */ /* 0x0001e2000c101524 */
[----:B------:R-:W-:-:S04]  /*4850*/  ISETP.NE.AND P4, PT, R115, RZ, PT ;  /* 0x000000ff7300720c */ /* 0x000fc80003f85270 */
[----:B------:R-:W-:-:S13]  /*4860*/  ISETP.GT.AND P4, PT, R3, 0x88, P4 ;  /* 0x000000880300780c */ /* 0x000fda0002784270 */
[----:B0-----:R-:W-:Y:S05]  /*4870*/  @!P4 BRA `(.L_x_101) ;  /* 0x000000000004c947 */ /* 0x001fea0003800000 */
[----:B------:R0:W5:Y:S02]  /*4880*/  LDG.E.LTC128B.U16 R114, desc[UR36][R12.64+0x10] ;  /* 0x000010240c727981 */ /* 0x000164000c1e1520 */
.L_x_101:
[----:B------:R-:W-:Y:S05]  /*4890*/  BSYNC B1 ;  /* 0x0000000000017941 */ /* 0x000fea0003800000 */
.L_x_100:
        /* <DEDUP_REMOVED lines=9> */
.L_x_103:
[----:B------:R-:W-:Y:S05]  /*4930*/  BSYNC B1 ;  /* 0x0000000000017941 */ /* 0x000fea0003800000 */
.L_x_102:
[----:B-----5:R-:W-:Y:S01]  /*4940*/  IMAD.U32 R4, R114, 0x10000, RZ ;  /* 0x0001000072047824 */ /* 0x020fe200078e00ff */
[----:B------:R-:W-:Y:S01]  /*4950*/  ISETP.NE.AND P6, PT, R119, RZ, PT ;  /* 0x000000ff7700720c */ /* 0x000fe20003fc5270 */
        /* <DEDUP_REMOVED lines=8> */
[----:B------:R-:W-:-:S13]  /*49e0*/  ISETP.GT.AND P4, PT, R3, 0x80, P6 ;  /* 0x000000800300780c */ /* 0x000fda0003784270 */
[----:B0-----:R-:W-:Y:S05]  /*49f0*/  @!P4 BRA `(.L_x_105) ;  /* 0x000000000004c947 */ /* 0x001fea0003800000 */
[----:B------:R0:W5:Y:S02]  /*4a00*/  LDG.E.LTC128B.U16 R114, desc[UR36][R60.64+0x20] ;  /* 0x000020243c727981 */ /* 0x000164000c1e1520 */
.L_x_105:
[----:B------:R-:W-:Y:S05]  /*4a10*/  BSYNC B1 ;  /* 0x0000000000017941 */ /* 0x000fea0003800000 */
.L_x_104:
[----:B-----5:R-:W-:Y:S01]  /*4a20*/  IMAD.U32 R4, R114, 0x10000, RZ ;  /* 0x0001000072047824 */ /* 0x020fe200078e00ff */
[----:B------:R-:W-:Y:S01]  /*4a30*/  ISETP.NE.AND P6, PT, R101, RZ, PT ;  /* 0x000000ff6500720c */ /* 0x000fe20003fc5270 */
[----:B------:R-:W-:Y:S02]  /*4a40*/  BSSY B1, `(.L_x_106) ;  /* 0x000000b000017945 */ /* 0x000fe40003800000 */
[----:B------:R-:W-:Y:S01]  /*4a50*/  FMUL R5, R4, R89 ;  /* 0x0000005904057220 */ /* 0x000fe20000400000 */
[----:B------:R-:W-:-:S03]  /*4a60*/  @P4 IMAD.MOV.U32 R4, RZ, RZ, R14 ;  /* 0x000000ffff044224 */ /* 0x000fc600078e000e */
        /* <DEDUP_REMOVED lines=8> */
.L_x_107:
[----:B------:R-:W-:Y:S05]  /*4af0*/  BSYNC B1 ;  /* 0x0000000000017941 */ /* 0x000fea0003800000 */
.L_x_106:
        /* <DEDUP_REMOVED lines=13> */
.L_x_109:
[----:B------:R-:W-:Y:S05]  /*4bd0*/  BSYNC B1 ;  /* 0x0000000000017941 */ /* 0x000fea0003800000 */
.L_x_108:
[----:B-----5:R-:W-:Y:S01]  /*4be0*/  IMAD.U32 R4, R114, 0x10000, RZ ;  /* 0x0001000072047824 */ /* 0x020fe200078e00ff */
[----:B------:R-:W-:Y:S03]  /*4bf0*/  BSSY B1, `(.L_x_110) ;  /* 0x000000b000017945 */ /* 0x000fe60003800000 */
        /* <DEDUP_REMOVED lines=10> */
.L_x_111:
[----:B------:R-:W-:Y:S05]  /*4ca0*/  BSYNC B1 ;  /* 0x0000000000017941 */ /* 0x000fea0003800000 */
.L_x_110:
        /* <DEDUP_REMOVED lines=13> */
.L_x_113:
[----:B------:R-:W-:Y:S05]  /*4d80*/  BSYNC B1 ;  /* 0x0000000000017941 */ /* 0x000fea0003800000 */
.L_x_112:
        /* <DEDUP_REMOVED lines=13> */
.L_x_115:
[----:B------:R-:W-:Y:S05]  /*4e60*/  BSYNC B1 ;  /* 0x0000000000017941 */ /* 0x000fea0003800000 */
.L_x_114:
        /* <DEDUP_REMOVED lines=13> */
.L_x_117:
[----:B------:R-:W-:Y:S05]  /*4f40*/  BSYNC B1 ;  /* 0x0000000000017941 */ /* 0x000fea0003800000 */
.L_x_116:
        /* <DEDUP_REMOVED lines=12> */
.L_x_119:
[----:B------:R-:W-:Y:S05]  /*5010*/  BSYNC B1 ;  /* 0x0000000000017941 */ /* 0x000fea0003800000 */
.L_x_118:
        /* <DEDUP_REMOVED lines=13> */
.L_x_121:
[----:B------:R-:W-:Y:S05]  /*50f0*/  BSYNC B1 ;  /* 0x0000000000017941 */ /* 0x000fea0003800000 */
.L_x_120:
        /* <DEDUP_REMOVED lines=13> */
.L_x_123:
[----:B------:R-:W-:Y:S05]  /*51d0*/  BSYNC B1 ;  /* 0x0000000000017941 */ /* 0x000fea0003800000 */
.L_x_122:
        /* <DEDUP_REMOVED lines=13> */
.L_x_125:
[----:B------:R-:W-:Y:S05]  /*52b0*/  BSYNC B1 ;  /* 0x0000000000017941 */ /* 0x000fea0003800000 */
.L_x_124:
        /* <DEDUP_REMOVED lines=12> */
.L_x_127:
[----:B------:R-:W-:Y:S05]  /*5380*/  BSYNC B1 ;  /* 0x0000000000017941 */ /* 0x000fea0003800000 */
.L_x_126:
        /* <DEDUP_REMOVED lines=13> */
.L_x_129:
[----:B------:R-:W-:Y:S05]  /*5460*/  BSYNC B1 ;  /* 0x0000000000017941 */ /* 0x000fea0003800000 */
.L_x_128:
        /* <DEDUP_REMOVED lines=12> */
.L_x_131:
[----:B------:R-:W-:Y:S05]  /*5530*/  BSYNC B1 ;  /* 0x0000000000017941 */ /* 0x000fea0003800000 */
.L_x_130:
        /* <DEDUP_REMOVED lines=12> */
.L_x_133:
[----:B------:R-:W-:Y:S05]  /*5600*/  BSYNC B1 ;  /* 0x0000000000017941 */ /* 0x000fea0003800000 */
.L_x_132:
[----:B-----5:R-:W-:Y:S01]  /*5610*/  IMAD.U32 R4, R114, 0x10000, RZ ;  /* 0x0001000072047824 */ /* 0x020fe200078e00ff */
[----:B------:R-:W-:Y:S01]  /*5620*/  ISETP.GT.AND P5, PT, R3, 0x88, P5 ;  /* 0x000000880300780c */ /* 0x000fe20002fa4270 */
        /* <DEDUP_REMOVED lines=8> */
[----:B------:R-:W-:Y:S05]  /*56b0*/  @!P5 BRA `(.L_x_135) ;  /* 0x000000000004d947 */ /* 0x000fea0003800000 */
[----:B------:R0:W5:Y:S02]  /*56c0*/  LDG.E.LTC128B.U16 R114, desc[UR36][R12.64+0x52] ;  /* 0x000052240c727981 */ /* 0x000164000c1e1520 */
.L_x_135:
[----:B------:R-:W-:Y:S05]  /*56d0*/  BSYNC B1 ;  /* 0x0000000000017941 */ /* 0x000fea0003800000 */
.L_x_134:
[----:B0----5:R-:W-:Y:S01]  /*56e0*/  IMAD.U32 R4, R114, 0x10000, RZ ;  /* 0x0001000072047824 */ /* 0x021fe200078e00ff */
        /* <DEDUP_REMOVED lines=11> */
.L_x_137:
[----:B------:R-:W-:Y:S05]  /*57a0*/  BSYNC B1 ;  /* 0x0000000000017941 */ /* 0x000fea0003800000 */
.L_x_136:
[----:B0----5:R-:W-:Y:S01]  /*57b0*/  IMAD.U32 R4, R114, 0x10000, RZ ;  /* 0x0001000072047824 */ /* 0x021fe200078e00ff */
        /* <DEDUP_REMOVED lines=11> */
.L_x_139:
[----:B------:R-:W-:Y:S05]  /*5870*/  BSYNC B1 ;  /* 0x0000000000017941 */ /* 0x000fea0003800000 */
.L_x_138:
        /* <DEDUP_REMOVED lines=12> */
.L_x_141:
[----:B------:R-:W-:Y:S05]  /*5940*/  BSYNC B1 ;  /* 0x0000000000017941 */ /* 0x000fea0003800000 */
.L_x_140:
        /* <DEDUP_REMOVED lines=12> */
.L_x_143:
[----:B------:R-:W-:Y:S05]  /*5a10*/  BSYNC B1 ;  /* 0x0000000000017941 */ /* 0x000fea0003800000 */
.L_x_142:
        /* <DEDUP_REMOVED lines=12> */
.L_x_145:
[----:B------:R-:W-:Y:S05]  /*5ae0*/  BSYNC B1 ;  /* 0x0000000000017941 */ /* 0x000fea0003800000 */
.L_x_144:
        /* <DEDUP_REMOVED lines=12> */
.L_x_147:
[----:B------:R-:W-:Y:S05]  /*5bb0*/  BSYNC B1 ;  /* 0x0000000000017941 */ /* 0x000fea0003800000 */
.L_x_146:
        /* <DEDUP_REMOVED lines=9> */
.L_x_149:
[----:B------:R-:W-:Y:S05]  /*5c50*/  BSYNC B1 ;  /* 0x0000000000017941 */ /* 0x000fea0003800000 */
.L_x_148:
        /* <DEDUP_REMOVED lines=12> */
.L_x_151:
[----:B------:R-:W-:Y:S05]  /*5d20*/  BSYNC B1 ;  /* 0x0000000000017941 */ /* 0x000fea0003800000 */
.L_x_150:
[----:B------:R-:W-:Y:S05]  /*5d30*/  @!P0 BRA `(.L_x_152) ;  /* 0x0000001400848947 */ /* 0x000fea0003800000 */
[----:B-----5:R-:W-:-:S04]  /*5d40*/  IMAD.U32 R114, R114, 0x10000, RZ ;  /* 0x0001000072727824 */ /* 0x020fc800078e00ff */
[----:B------:R-:W-:-:S04]  /*5d50*/  FMUL R114, R114, R89 ;  /* 0x0000005972727220 */ /* 0x000fc80000400000 */
[----:B------:R-:W-:-:S05]  /*5d60*/  FFMA R114, R55, R88, R114 ;  /* 0x0000005837727223 */ /* 0x000fca0000000072 */
[----:B------:R-:W-:-:S05]  /*5d70*/  F2FP.BF16.F32.PACK_AB R114, RZ, R114 ;  /* 0x00000072ff72723e */ /* 0x000fca00000010ff */
[----:B------:R0:W-:Y:S01]  /*5d80*/  STG.E.U16 desc[UR36][R10.64+0x72], R114 ;  /* 0x000072720a007986 */ /* 0x0001e2000c101524 */
[----:B------:R-:W-:Y:S05]  /*5d90*/  BRA `(.L_x_152) ;  /* 0x00000014006c7947 */ /* 0x000fea0003800000 */
.L_x_29:
[----:B------:R-:W-:Y:S01]  /*5da0*/  ULDC.64 UR4, c[0x0][0x5c0] ;  /* 0x0001700000047ab9 */ /* 0x000fe20000000a00 */
[-C--:B------:R-:W-:Y:S01]  /*5db0*/  FMUL R56, R56, R88.reuse ;  /* 0x0000005838387220 */ /* 0x080fe20000400000 */
[----:B------:R-:W-:Y:S01]  /*5dc0*/  LEA R10, P1, R112, UR4, 0x1 ;  /* 0x00000004700a7c11 */ /* 0x000fe2000f8208ff */
[----:B------:R-:W-:Y:S01]  /*5dd0*/  IMAD.SHL.U32 R7, R94, 0x2, RZ ;  /* 0x000000025e077824 */ /* 0x000fe200078e00ff */
[----:B------:R-:W-:Y:S01]  /*5de0*/  ISETP.GT.AND P3, PT, R4, 0x1, PT ;  /* 0x000000010400780c */ /* 0x000fe20003f64270 */
[----:B------:R-:W-:Y:S01]  /*5df0*/  FMUL R57, R57, R88 ;  /* 0x0000005839397220 */ /* 0x000fe20000400000 */
[----:B------:R-:W-:Y:S01]  /*5e00*/  F2FP.BF16.F32.PACK_AB R56, RZ, R56 ;  /* 0x00000038ff38723e */ /* 0x000fe200000010ff */
[-C--:B------:R-:W-:Y:S01]  /*5e10*/  FMUL R58, R58, R88.reuse ;  /* 0x000000583a3a7220 */ /* 0x080fe20000400000 */
[----:B------:R-:W-:Y:S01]  /*5e20*/  LEA.HI.X R11, R112, UR5, R105, 0x1, P1 ;  /* 0x00000005700b7c11 */ /* 0x000fe200088f0c69 */
[-C--:B------:R-:W-:Y:S01]  /*5e30*/  FMUL R59, R59, R88.reuse ;  /* 0x000000583b3b7220 */ /* 0x080fe20000400000 */
[----:B------:R-:W-:Y:S01]  /*5e40*/  ISETP.GT.AND P1, PT, R3, RZ, P3 ;  /* 0x000000ff0300720c */ /* 0x000fe20001f24270 */
[----:B------:R-:W-:Y:S01]  /*5e50*/  IMAD.SHL.U32 R19, R95, 0x2, RZ ;  /* 0x000000025f137824 */ /* 0x000fe200078e00ff */
[----:B------:R-:W-:Y:S01]  /*5e60*/  ISETP.GT.AND P2, PT, R3, 0x8, P6 ;  /* 0x000000080300780c */ /* 0x000fe20003744270 */
[----:B------:R-:W-:Y:S01]  /*5e70*/  @P0 STG.E.U16 desc[UR36][R10.64], R56 ;  /* 0x000000380a000986 */ /* 0x000fe2000c101524 */
[----:B------:R-:W-:Y:S01]  /*5e80*/  SHF.L.U64.HI R5, R94, 0x1, R93 ;  /* 0x000000015e057819 */ /* 0x000fe2000001025d */
[----:B------:R-:W-:Y:S01]  /*5e90*/  FMUL R60, R60, R88 ;  /* 0x000000583c3c7220 */ /* 0x000fe20000400000 */
[----:B------:R-:W-:Y:S01]  /*5ea0*/  IADD3 R8, P0, R7, R10, RZ ;  /* 0x0000000a07087210 */ /* 0x000fe20007f1e0ff */
[-C--:B------:R-:W-:Y:S01]  /*5eb0*/  FMUL R61, R61, R88.reuse ;  /* 0x000000583d3d7220 */ /* 0x080fe20000400000 */
[----:B------:R-:W-:Y:S01]  /*5ec0*/  F2FP.BF16.F32.PACK_AB R57, RZ, R57 ;  /* 0x00000039ff39723e */ /* 0x000fe200000010ff */
[----:B------:R-:W-:Y:S01]  /*5ed0*/  FMUL R63, R63, R88 ;  /* 0x000000583f3f7220 */ /* 0x000fe20000400000 */
[----:B------:R-:W-:Y:S01]  /*5ee0*/  F2FP.BF16.F32.PACK_AB R58, RZ, R58 ;  /* 0x0000003aff3a723e */ /* 0x000fe200000010ff */
[----:B------:R-:W-:Y:S01]  /*5ef0*/  IMAD.X R9, R5, 0x1, R11, P0 ;  /* 0x0000000105097824 */ /* 0x000fe200000e060b */
[----:B------:R-:W-:Y:S01]  /*5f00*/  ISETP.GT.AND P0, PT, R3, 0x8, P3 ;  /* 0x000000080300780c */ /* 0x000fe20001f04270 */
[----:B------:R-:W-:Y:S01]  /*5f10*/  @P1 STG.E.U16 desc[UR36][R10.64+0x2], R57 ;  /* 0x000002390a001986 */ /* 0x000fe2000c101524 */
[----:B------:R-:W-:Y:S01]  /*5f20*/  F2FP.BF16.F32.PACK_AB R59, RZ, R59 ;  /* 0x0000003bff3b723e */ /* 0x000fe200000010ff */
[----:B------:R-:W-:Y:S01]  /*5f30*/  FMUL R62, R62, R88 ;  /* 0x000000583e3e7220 */ /* 0x000fe20000400000 */
[----:B------:R-:W-:Y:S01]  /*5f40*/  SHF.L.U64.HI R13, R95, 0x1, R92 ;  /* 0x000000015f0d7819 */ /* 0x000fe2000001025c */
[----:B------:R-:W-:Y:S01]  /*5f50*/  @P2 STG.E.U16 desc[UR36][R8.64], R58 ;  /* 0x0000003a08002986 */ /* 0x000fe2000c101524 */
[----:B------:R-:W-:Y:S01]  /*5f60*/  IADD3 R6, P1, P2, R19, R10, R7 ;  /* 0x0000000a13067210 */ /* 0x000fe20007a3e007 */
[-C--:B------:R-:W-:Y:S01]  /*5f70*/  FMUL R64, R64, R88.reuse ;  /* 0x0000005840407220 */ /* 0x080fe20000400000 */
[C---:B------:R-:W-:Y:S01]  /*5f80*/  ISETP.GT.AND P4, PT, R4.reuse, 0x8, PT ;  /* 0x000000080400780c */ /* 0x040fe20003f84270 */
[-C--:B------:R-:W-:Y:S01]  /*5f90*/  FMUL R65, R65, R88.reuse ;  /* 0x0000005841417220 */ /* 0x080fe20000400000 */
[----:B------:R-:W-:Y:S01]  /*5fa0*/  ISETP.GT.AND P3, PT, R4, 0x9, PT ;  /* 0x000000090400780c */ /* 0x000fe20003f64270 */
[-C--:B------:R-:W-:Y:S01]  /*5fb0*/  FMUL R66, R66, R88.reuse ;  /* 0x0000005842427220 */ /* 0x080fe20000400000 */
[----:B------:R-:W-:Y:S01]  /*5fc0*/  IADD3.X R7, R13, R11, R5, P1, P2 ;  /* 0x0000000b0d077210 */ /* 0x000fe20000fe4405 */
[----:B------:R-:W-:Y:S01]  /*5fd0*/  @P0 STG.E.U16 desc[UR36][R8.64+0x2], R59 ;  /* 0x0000023b08000986 */ /* 0x000fe2000c101524 */
[----:B------:R-:W-:Y:S01]  /*5fe0*/  ISETP.GT.AND P1, PT, R3, RZ, P4 ;  /* 0x000000ff0300720c */ /* 0x000fe20002724270 */
[-C--:B------:R-:W-:Y:S01]  /*5ff0*/  FMUL R67, R67, R88.reuse ;  /* 0x0000005843437220 */ /* 0x080fe20000400000 */
[----:B------:R-:W-:Y:S01]  /*6000*/  ISETP.GT.AND P0, PT, R3, RZ, P3 ;  /* 0x000000ff0300720c */ /* 0x000fe20001f04270 */
[----:B------:R-:W-:Y:S01]  /*6010*/  FMUL R68, R68, R88 ;  /* 0x0000005844447220 */ /* 0x000fe20000400000 */
[----:B------:R-:W-:Y:S01]  /*6020*/  F2FP.BF16.F32.PACK_AB R60, RZ, R60 ;  /* 0x0000003cff3c723e */ /* 0x000fe200000010ff */
[-C--:B------:R-:W-:Y:S01]  /*6030*/  FMUL R69, R69, R88.reuse ;  /* 0x0000005845457220 */ /* 0x080fe20000400000 */
[----:B------:R-:W-:Y:S01]  /*6040*/  F2FP.BF16.F32.PACK_AB R61, RZ, R61 ;  /* 0x0000003dff3d723e */ /* 0x000fe200000010ff */
[-C--:B------:R-:W-:Y:S01]  /*6050*/  FMUL R70, R70, R88.reuse ;  /* 0x0000005846467220 */ /* 0x080fe20000400000 */
[----:B------:R-:W-:Y:S01]  /*6060*/  F2FP.BF16.F32.PACK_AB R63, RZ, R63 ;  /* 0x0000003fff3f723e */ /* 0x000fe200000010ff */
[----:B------:R-:W-:Y:S01]  /*6070*/  FMUL R71, R71, R88 ;  /* 0x0000005847477220 */ /* 0x000fe20000400000 */
[----:B------:R-:W-:Y:S01]  /*6080*/  F2FP.BF16.F32.PACK_AB R62, RZ, R62 ;  /* 0x0000003eff3e723e */ /* 0x000fe200000010ff */
[----:B------:R-:W-:Y:S01]  /*6090*/  FMUL R72, R72, R88 ;  /* 0x0000005848487220 */ /* 0x000fe20000400000 */
[----:B------:R-:W-:Y:S01]  /*60a0*/  F2FP.BF16.F32.PACK_AB R64, RZ, R64 ;  /* 0x00000040ff40723e */ /* 0x000fe200000010ff */
[----:B------:R-:W-:Y:S01]  /*60b0*/  @P1 STG.E.U16 desc[UR36][R10.64+0x10], R60 ;  /* 0x0000103c0a001986 */ /* 0x000fe2000c101524 */
[----:B------:R-:W-:Y:S01]  /*60c0*/  ISETP.GT.AND P1, PT, R3, 0x8, P4 ;  /* 0x000000080300780c */ /* 0x000fe20002724270 */
[-C--:B------:R-:W-:Y:S01]  /*60d0*/  FMUL R73, R73, R88.reuse ;  /* 0x0000005849497220 */ /* 0x080fe20000400000 */
[----:B------:R-:W-:Y:S01]  /*60e0*/  ISETP.GT.AND P2, PT, R4, 0x11, PT ;  /* 0x000000110400780c */ /* 0x000fe20003f44270 */
[----:B------:R-:W-:Y:S01]  /*60f0*/  @P0 STG.E.U16 desc[UR36][R10.64+0x12], R61 ;  /* 0x0000123d0a000986 */ /* 0x000fe2000c101524 */
[----:B------:R-:W-:Y:S01]  /*6100*/  ISETP.GT.AND P0, PT, R3, 0x8, P3 ;  /* 0x000000080300780c */ /* 0x000fe20001f04270 */
[-C--:B------:R-:W-:Y:S01]  /*6110*/  FMUL R74, R74, R88.reuse ;  /* 0x000000584a4a7220 */ /* 0x080fe20000400000 */
[----:B------:R-:W-:Y:S01]  /*6120*/  ISETP.GT.AND P3, PT, R4, 0x10, PT ;  /* 0x000000100400780c */ /* 0x000fe20003f64270 */
[-C--:B------:R-:W-:Y:S01]  /*6130*/  FMUL R75, R75, R88.reuse ;  /* 0x000000584b4b7220 */ /* 0x080fe20000400000 */
[----:B------:R-:W-:Y:S01]  /*6140*/  F2FP.BF16.F32.PACK_AB R65, RZ, R65 ;  /* 0x00000041ff41723e */ /* 0x000fe200000010ff */
[----:B------:R-:W-:Y:S01]  /*6150*/  FMUL R76, R76, R88 ;  /* 0x000000584c4c7220 */ /* 0x000fe20000400000 */
[----:B------:R-:W-:Y:S01]  /*6160*/  F2FP.BF16.F32.PACK_AB R66, RZ, R66 ;  /* 0x00000042ff42723e */ /* 0x000fe200000010ff */
[----:B------:R-:W-:Y:S01]  /*6170*/  FMUL R77, R77, R88 ;  /* 0x000000584d4d7220 */ /* 0x000fe20000400000 */
[----:B------:R-:W-:Y:S01]  /*6180*/  F2FP.BF16.F32.PACK_AB R67, RZ, R67 ;  /* 0x00000043ff43723e */ /* 0x000fe200000010ff */
[----:B------:R-:W-:Y:S01]  /*6190*/  @P1 STG.E.U16 desc[UR36][R8.64+0x10], R62 ;  /* 0x0000103e08001986 */ /* 0x000fe2000c101524 */
[----:B------:R-:W-:Y:S01]  /*61a0*/  F2FP.BF16.F32.PACK_AB R68, RZ, R68 ;  /* 0x00000044ff44723e */ /* 0x000fe200000010ff */
[-C--:B------:R-:W-:Y:S01]  /*61b0*/  FMUL R78, R78, R88.reuse ;  /* 0x000000584e4e7220 */ /* 0x080fe20000400000 */
[----:B------:R-:W-:Y:S01]  /*61c0*/  ISETP.GT.AND P1, PT, R4, 0x19, PT ;  /* 0x000000190400780c */ /* 0x000fe20003f24270 */
[----:B------:R-:W-:Y:S01]  /*61d0*/  @P0 STG.E.U16 desc[UR36][R8.64+0x12], R63 ;  /* 0x0000123f08000986 */ /* 0x000fe2000c101524 */
[----:B------:R-:W-:Y:S01]  /*61e0*/  ISETP.GT.AND P0, PT, R3, RZ, P3 ;  /* 0x000000ff0300720c */ /* 0x000fe20001f04270 */
[-C--:B------:R-:W-:Y:S01]  /*61f0*/  FMUL R79, R79, R88.reuse ;  /* 0x000000584f4f7220 */ /* 0x080fe20000400000 */
[----:B------:R-:W-:Y:S01]  /*6200*/  F2FP.BF16.F32.PACK_AB R69, RZ, R69 ;  /* 0x00000045ff45723e */ /* 0x000fe200000010ff */
[----:B------:R-:W-:Y:S01]  /*6210*/  FMUL R80, R80, R88 ;  /* 0x0000005850507220 */ /* 0x000fe20000400000 */
[----:B------:R-:W-:Y:S01]  /*6220*/  F2FP.BF16.F32.PACK_AB R70, RZ, R70 ;  /* 0x00000046ff46723e */ /* 0x000fe200000010ff */
        /* <DEDUP_REMOVED lines=8> */
[----:B------:R-:W-:Y:S01]  /*62b0*/  @P0 STG.E.U16 desc[UR36][R10.64+0x20], R64 ;  /* 0x000020400a000986 */ /* 0x000fe2000c101524 */
[----:B------:R-:W-:Y:S01]  /*62c0*/  ISETP.GT.AND P0, PT, R3, RZ, P2 ;  /* 0x000000ff0300720c */ /* 0x000fe20001704270 */
[-C--:B------:R-:W-:Y:S01]  /*62d0*/  FMUL R85, R85, R88.reuse ;  /* 0x0000005855557220 */ /* 0x080fe20000400000 */
[----:B------:R-:W-:Y:S01]  /*62e0*/  F2FP.BF16.F32.PACK_AB R75, RZ, R75 ;  /* 0x0000004bff4b723e */ /* 0x000fe200000010ff */
[-C--:B------:R-:W-:Y:S01]  /*62f0*/  FMUL R86, R86, R88.reuse ;  /* 0x0000005856567220 */ /* 0x080fe20000400000 */
[----:B------:R-:W-:Y:S01]  /*6300*/  ISETP.GT.AND P5, PT, R4, 0x28, PT ;  /* 0x000000280400780c */ /* 0x000fe20003fa4270 */
[----:B------:R-:W-:Y:S01]  /*6310*/  FMUL R87, R87, R88 ;  /* 0x0000005857577220 */ /* 0x000fe20000400000 */
[----:B------:R-:W-:Y:S01]  /*6320*/  F2FP.BF16.F32.PACK_AB R76, RZ, R76 ;  /* 0x0000004cff4c723e */ /* 0x000fe200000010ff */
[-C--:B------:R-:W-:Y:S01]  /*6330*/  FMUL R24, R24, R88.reuse ;  /* 0x0000005818187220 */ /* 0x080fe20000400000 */
[----:B------:R-:W-:Y:S01]  /*6340*/  ISETP.GT.AND P4, PT, R4, 0x29, PT ;  /* 0x000000290400780c */ /* 0x000fe20003f84270 */
[-C--:B------:R-:W-:Y:S01]  /*6350*/  FMUL R25, R25, R88.reuse ;  /* 0x0000005819197220 */ /* 0x080fe20000400000 */
[----:B------:R-:W-:Y:S01]  /*6360*/  F2FP.BF16.F32.PACK_AB R77, RZ, R77 ;  /* 0x0000004dff4d723e */ /* 0x000fe200000010ff */
[----:B------:R-:W-:Y:S01]  /*6370*/  FMUL R26, R26, R88 ;  /* 0x000000581a1a7220 */ /* 0x000fe20000400000 */
[----:B------:R-:W-:Y:S01]  /*6380*/  F2FP.BF16.F32.PACK_AB R78, RZ, R78 ;  /* 0x0000004eff4e723e */ /* 0x000fe200000010ff */
[----:B------:R-:W-:Y:S01]  /*6390*/  @P0 STG.E.U16 desc[UR36][R10.64+0x22], R65 ;  /* 0x000022410a000986 */ /* 0x000fe2000c101524 */
[----:B------:R-:W-:Y:S01]  /*63a0*/  ISETP.GT.AND P0, PT, R3, 0x8, P3 ;  /* 0x000000080300780c */ /* 0x000fe20001f04270 */
[-C--:B------:R-:W-:Y:S01]  /*63b0*/  FMUL R27, R27, R88.reuse ;  /* 0x000000581b1b7220 */ /* 0x080fe20000400000 */
[----:B------:R-:W-:Y:S01]  /*63c0*/  F2FP.BF16.F32.PACK_AB R79, RZ, R79 ;  /* 0x0000004fff4f723e */ /* 0x000fe200000010ff */
[-C--:B------:R-:W-:Y:S01]  /*63d0*/  FMUL R28, R28, R88.reuse ;  /* 0x000000581c1c7220 */ /* 0x080fe20000400000 */
[----:B------:R-:W-:Y:S01]  /*63e0*/  ISETP.GT.AND P3, PT, R4, 0x30, PT ;  /* 0x000000300400780c */ /* 0x000fe20003f64270 */
        /* <DEDUP_REMOVED lines=8> */
[----:B------:R-:W-:Y:S01]  /*6470*/  @P0 STG.E.U16 desc[UR36][R8.64+0x20], R66 ;  /* 0x0000204208000986 */ /* 0x000fe2000c101524 */
[----:B------:R-:W-:Y:S01]  /*6480*/  ISETP.GT.AND P0, PT, R3, 0x8, P2 ;  /* 0x000000080300780c */ /* 0x000fe20001704270 */
[-C--:B------:R-:W-:Y:S01]  /*6490*/  FMUL R33, R33, R88.reuse ;  /* 0x0000005821217220 */ /* 0x080fe20000400000 */
[----:B------:R-:W-:Y:S01]  /*64a0*/  ISETP.GT.AND P2, PT, R4, 0x18, PT ;  /* 0x000000180400780c */ /* 0x000fe20003f44270 */
[----:B------:R-:W-:Y:S01]  /*64b0*/  FMUL R34, R34, R88 ;  /* 0x0000005822227220 */ /* 0x000fe20000400000 */
[----:B------:R-:W-:Y:S01]  /*64c0*/  F2FP.BF16.F32.PACK_AB R84, RZ, R84 ;  /* 0x00000054ff54723e */ /* 0x000fe200000010ff */
[-C--:B------:R-:W-:Y:S01]  /*64d0*/  FMUL R35, R35, R88.reuse ;  /* 0x0000005823237220 */ /* 0x080fe20000400000 */
[----:B------:R-:W-:Y:S01]  /*64e0*/  P2R R5, PR, RZ, 0x20 ;  /* 0x00000020ff057803 */ /* 0x000fe20000000000 */
[-C--:B------:R-:W-:Y:S01]  /*64f0*/  FMUL R36, R36, R88.reuse ;  /* 0x0000005824247220 */ /* 0x080fe20000400000 */
[----:B------:R-:W-:Y:S01]  /*6500*/  F2FP.BF16.F32.PACK_AB R85, RZ, R85 ;  /* 0x00000055ff55723e */ /* 0x000fe200000010ff */
[----:B------:R-:W-:Y:S01]  /*6510*/  FMUL R37, R37, R88 ;  /* 0x0000005825257220 */ /* 0x000fe20000400000 */
[----:B------:R-:W-:Y:S01]  /*6520*/  F2FP.BF16.F32.PACK_AB R86, RZ, R86 ;  /* 0x00000056ff56723e */ /* 0x000fe200000010ff */
[-C--:B------:R-:W-:Y:S01]  /*6530*/  FMUL R38, R38, R88.reuse ;  /* 0x0000005826267220 */ /* 0x080fe20000400000 */
[----:B------:R-:W-:Y:S01]  /*6540*/  F2FP.BF16.F32.PACK_AB R87, RZ, R87 ;  /* 0x00000057ff57723e */ /* 0x000fe200000010ff */
[----:B------:R-:W-:Y:S01]  /*6550*/  @P0 STG.E.U16 desc[UR36][R8.64+0x22], R67 ;  /* 0x0000224308000986 */ /* 0x000fe2000c101524 */
[----:B------:R-:W-:Y:S01]  /*6560*/  ISETP.GT.AND P0, PT, R3, RZ, P2 ;  /* 0x000000ff0300720c */ /* 0x000fe20001704270 */
        /* <DEDUP_REMOVED lines=36> */
[----:B------:R-:W-:Y:S01]  /*67b0*/  FMUL R55, R55, R88 ;  /* 0x0000005837377220 */ /* 0x000fe20000400000 */
[----:B------:R-:W-:-:S02]  /*67c0*/  F2FP.BF16.F32.PACK_AB R39, RZ, R39 ;  /* 0x00000027ff27723e */ /* 0x000fc400000010ff */
[----:B------:R-:W-:Y:S01]  /*67d0*/  F2FP.BF16.F32.PACK_AB R40, RZ, R40 ;  /* 0x00000028ff28723e */ /* 0x000fe200000010ff */
[----:B------:R-:W-:Y:S01]  /*67e0*/  @P0 STG.E.U16 desc[UR36][R8.64+0x30], R70 ;  /* 0x0000304608000986 */ /* 0x000fe2000c101524 */
[----:B------:R-:W-:Y:S02]  /*67f0*/  ISETP.GT.AND P0, PT, R3, 0x8, P1 ;  /* 0x000000080300780c */ /* 0x000fe40000f04270 */
[----:B------:R-:W-:Y:S02]  /*6800*/  ISETP.GT.AND P1, PT, R4, 0x21, PT ;  /* 0x000000210400780c */ /* 0x000fe40003f24270 */
[----:B------:R-:W-:Y:S02]  /*6810*/  F2FP.BF16.F32.PACK_AB R41, RZ, R41 ;  /* 0x00000029ff29723e */ /* 0x000fe400000010ff */
[----:B------:R-:W-:Y:S02]  /*6820*/  F2FP.BF16.F32.PACK_AB R42, RZ, R42 ;  /* 0x0000002aff2a723e */ /* 0x000fe400000010ff */
[----:B------:R-:W-:-:S02]  /*6830*/  F2FP.BF16.F32.PACK_AB R43, RZ, R43 ;  /* 0x0000002bff2b723e */ /* 0x000fc400000010ff */
[----:B------:R-:W-:Y:S02]  /*6840*/  F2FP.BF16.F32.PACK_AB R44, RZ, R44 ;  /* 0x0000002cff2c723e */ /* 0x000fe400000010ff */
[----:B------:R-:W-:Y:S01]  /*6850*/  F2FP.BF16.F32.PACK_AB R45, RZ, R45 ;  /* 0x0000002dff2d723e */ /* 0x000fe200000010ff */
[----:B------:R-:W-:Y:S01]  /*6860*/  @P0 STG.E.U16 desc[UR36][R8.64+0x32], R71 ;  /* 0x0000324708000986 */ /* 0x000fe2000c101524 */
[----:B------:R-:W-:Y:S02]  /*6870*/  ISETP.GT.AND P0, PT, R3, RZ, P2 ;  /* 0x000000ff0300720c */ /* 0x000fe40001704270 */
[----:B------:R-:W-:Y:S02]  /*6880*/  F2FP.BF16.F32.PACK_AB R46, RZ, R46 ;  /* 0x0000002eff2e723e */ /* 0x000fe400000010ff */
[----:B------:R-:W-:Y:S02]  /*6890*/  F2FP.BF16.F32.PACK_AB R47, RZ, R47 ;  /* 0x0000002fff2f723e */ /* 0x000fe400000010ff */
[----:B------:R-:W-:-:S02]  /*68a0*/  F2FP.BF16.F32.PACK_AB R48, RZ, R48 ;  /* 0x00000030ff30723e */ /* 0x000fc400000010ff */
[----:B------:R-:W-:Y:S02]  /*68b0*/  F2FP.BF16.F32.PACK_AB R49, RZ, R49 ;  /* 0x00000031ff31723e */ /* 0x000fe400000010ff */
[----:B------:R-:W-:Y:S02]  /*68c0*/  F2FP.BF16.F32.PACK_AB R50, RZ, R50 ;  /* 0x00000032ff32723e */ /* 0x000fe400000010ff */
[----:B------:R-:W-:Y:S01]  /*68d0*/  F2FP.BF16.F32.PACK_AB R51, RZ, R51 ;  /* 0x00000033ff33723e */ /* 0x000fe200000010ff */
[----:B------:R-:W-:Y:S01]  /*68e0*/  @P0 STG.E.U16 desc[UR36][R10.64+0x40], R72 ;  /* 0x000040480a000986 */ /* 0x000fe2000c101524 */
[----:B------:R-:W-:Y:S02]  /*68f0*/  ISETP.GT.AND P0, PT, R3, RZ, P1 ;  /* 0x000000ff0300720c */ /* 0x000fe40000f04270 */
[----:B------:R-:W-:Y:S02]  /*6900*/  F2FP.BF16.F32.PACK_AB R52, RZ, R52 ;  /* 0x00000034ff34723e */ /* 0x000fe400000010ff */
[----:B------:R-:W-:-:S02]  /*6910*/  F2FP.BF16.F32.PACK_AB R53, RZ, R53 ;  /* 0x00000035ff35723e */ /* 0x000fc400000010ff */
[----:B------:R-:W-:Y:S02]  /*6920*/  F2FP.BF16.F32.PACK_AB R54, RZ, R54 ;  /* 0x00000036ff36723e */ /* 0x000fe400000010ff */
[----:B------:R-:W-:-:S05]  /*6930*/  F2FP.BF16.F32.PACK_AB R55, RZ, R55 ;  /* 0x00000037ff37723e */ /* 0x000fca00000010ff */
[----:B------:R-:W-:Y:S01]  /*6940*/  @P0 STG.E.U16 desc[UR36][R10.64+0x42], R73 ;  /* 0x000042490a000986 */ /* 0x000fe2000c101524 */
[----:B------:R-:W-:Y:S02]  /*6950*/  ISETP.GT.AND P0, PT, R3, 0x8, P2 ;  /* 0x000000080300780c */ /* 0x000fe40001704270 */
[----:B------:R-:W-:-:S11]  /*6960*/  ISETP.GT.AND P2, PT, R4, 0x38, PT ;  /* 0x000000380400780c */ /* 0x000fd60003f44270 */
[----:B------:R-:W-:Y:S01]  /*6970*/  @P0 STG.E.U16 desc[UR36][R8.64+0x40], R74 ;  /* 0x0000404a08000986 */ /* 0x000fe2000c101524 */
[----:B------:R-:W-:-:S13]  /*6980*/  ISETP.GT.AND P0, PT, R3, 0x8, P1 ;  /* 0x000000080300780c */ /* 0x000fda0000f04270 */
[----:B------:R-:W-:Y:S01]  /*6990*/  @P0 STG.E.U16 desc[UR36][R8.64+0x42], R75 ;  /* 0x0000424b08000986 */ /* 0x000fe2000c101524 */
[----:B------:R-:W-:-:S13]  /*69a0*/  ISETP.GT.AND P0, PT, R3, RZ, P5 ;  /* 0x000000ff0300720c */ /* 0x000fda0002f04270 */
[----:B------:R-:W-:Y:S01]  /*69b0*/  @P0 STG.E.U16 desc[UR36][R10.64+0x50], R76 ;  /* 0x0000504c0a000986 */ /* 0x000fe2000c101524 */
[----:B------:R-:W-:-:S13]  /*69c0*/  ISETP.GT.AND P0, PT, R3, RZ, P4 ;  /* 0x000000ff0300720c */ /* 0x000fda0002704270 */
[----:B------:R-:W-:Y:S01]  /*69d0*/  @P0 STG.E.U16 desc[UR36][R10.64+0x52], R77 ;  /* 0x0000524d0a000986 */ /* 0x000fe2000c101524 */
[----:B------:R-:W-:-:S13]  /*69e0*/  ISETP.GT.AND P0, PT, R3, 0x8, P5 ;  /* 0x000000080300780c */ /* 0x000fda0002f04270 */
[----:B------:R-:W-:Y:S01]  /*69f0*/  @P0 STG.E.U16 desc[UR36][R8.64+0x50], R78 ;  /* 0x0000504e08000986 */ /* 0x000fe2000c101524 */
[----:B------:R-:W-:-:S13]  /*6a00*/  ISETP.GT.AND P0, PT, R3, 0x8, P4 ;  /* 0x000000080300780c */ /* 0x000fda0002704270 */
[----:B------:R-:W-:Y:S01]  /*6a10*/  @P0 STG.E.U16 desc[UR36][R8.64+0x52], R79 ;  /* 0x0000524f08000986 */ /* 0x000fe2000c101524 */
[----:B------:R-:W-:-:S13]  /*6a20*/  ISETP.GT.AND P0, PT, R3, RZ, P3 ;  /* 0x000000ff0300720c */ /* 0x000fda0001f04270 */
[----:B------:R-:W-:Y:S01]  /*6a30*/  @P0 STG.E.U16 desc[UR36][R10.64+0x60], R80 ;  /* 0x000060500a000986 */ /* 0x000fe2000c101524 */
[----:B------:R-:W-:-:S04]  /*6a40*/  ISETP.GT.AND P0, PT, R4, 0x31, PT ;  /* 0x000000310400780c */ /* 0x000fc80003f04270 */
[----:B------:R-:W-:-:S13]  /*6a50*/  ISETP.GT.AND P1, PT, R3, RZ, P0 ;  /* 0x000000ff0300720c */ /* 0x000fda0000724270 */
[----:B------:R-:W-:Y:S01]  /*6a60*/  @P1 STG.E.U16 desc[UR36][R10.64+0x62], R81 ;  /* 0x000062510a001986 */ /* 0x000fe2000c101524 */
[----:B------:R-:W-:-:S13]  /*6a70*/  ISETP.GT.AND P1, PT, R3, 0x8, P3 ;  /* 0x000000080300780c */ /* 0x000fda0001f24270 */
[----:B------:R-:W-:Y:S01]  /*6a80*/  @P1 STG.E.U16 desc[UR36][R8.64+0x60], R82 ;  /* 0x0000605208001986 */ /* 0x000fe2000c101524 */
[----:B------:R-:W-:-:S13]  /*6a90*/  ISETP.GT.AND P1, PT, R3, 0x8, P0 ;  /* 0x000000080300780c */ /* 0x000fda0000724270 */
[----:B------:R-:W-:Y:S01]  /*6aa0*/  @P1 STG.E.U16 desc[UR36][R8.64+0x62], R83 ;  /* 0x0000625308001986 */ /* 0x000fe2000c101524 */
[----:B------:R-:W-:-:S05]  /*6ab0*/  IADD3 R14, P1, R19, R8, RZ ;  /* 0x00000008130e7210 */ /* 0x000fca0007f3e0ff */
[----:B------:R-:W-:Y:S01]  /*6ac0*/  IMAD.X R15, R13, 0x1, R9, P1 ;  /* 0x000000010d0f7824 */ /* 0x000fe200008e0609 */
[----:B------:R-:W-:-:S13]  /*6ad0*/  ISETP.GT.AND P1, PT, R3, RZ, P2 ;  /* 0x000000ff0300720c */ /* 0x000fda0001724270 */
[----:B------:R-:W-:Y:S01]  /*6ae0*/  @P1 STG.E.U16 desc[UR36][R10.64+0x70], R84 ;  /* 0x000070540a001986 */ /* 0x000fe2000c101524 */
[----:B------:R-:W-:-:S05]  /*6af0*/  IADD3 R20, P1, R19, R8, RZ ;  /* 0x0000000813147210 */ /* 0x000fca0007f3e0ff */
[----:B------:R-:W-:Y:S01]  /*6b00*/  IMAD.X R21, R13, 0x1, R9, P1 ;  /* 0x000000010d157824 */ /* 0x000fe200008e0609 */
[----:B------:R-:W-:-:S05]  /*6b10*/  IADD3 R12, P1, R19, R10, RZ ;  /* 0x0000000a130c7210 */ /* 0x000fca0007f3e0ff */
[----:B------:R-:W-:Y:S01]  /*6b20*/  IMAD.X R13, R13, 0x1, R11, P1 ;  /* 0x000000010d0d7824 */ /* 0x000fe200008e060b */
[----:B------:R-:W-:-:S04]  /*6b30*/  ISETP.GT.AND P1, PT, R4, 0x39, PT ;  /* 0x000000390400780c */ /* 0x000fc80003f24270 */
[----:B------:R-:W-:-:S13]  /*6b40*/  ISETP.GT.AND P5, PT, R3, RZ, P1 ;  /* 0x000000ff0300720c */ /* 0x000fda0000fa4270 */
[----:B------:R-:W-:Y:S01]  /*6b50*/  @P5 STG.E.U16 desc[UR36][R10.64+0x72], R85 ;  /* 0x000072550a005986 */ /* 0x000fe2000c101524 */
[----:B------:R-:W-:-:S13]  /*6b60*/  ISETP.GT.AND P5, PT, R3, 0x8, P2 ;  /* 0x000000080300780c */ /* 0x000fda00017a4270 */
[----:B------:R-:W-:Y:S01]  /*6b70*/  @P5 STG.E.U16 desc[UR36][R8.64+0x70], R86 ;  /* 0x0000705608005986 */ /* 0x000fe2000c101524 */
[----:B------:R-:W-:-:S13]  /*6b80*/  ISETP.GT.AND P5, PT, R3, 0x8, P1 ;  /* 0x000000080300780c */ /* 0x000fda0000fa4270 */
[----:B------:R0:W-:Y:S01]  /*6b90*/  @P5 STG.E.U16 desc[UR36][R8.64+0x72], R87 ;  /* 0x0000725708005986 */ /* 0x0001e2000c101524 */
[C---:B------:R-:W-:Y:S02]  /*6ba0*/  ISETP.GT.AND P5, PT, R3.reuse, 0x80, P6 ;  /* 0x000000800300780c */ /* 0x040fe400037a4270 */
[----:B------:R-:W-:-:S11]  /*6bb0*/  ISETP.GT.AND P6, PT, R3, 0x88, P6 ;  /* 0x000000880300780c */ /* 0x000fd600037c4270 */
[----:B------:R-:W-:Y:S01]  /*6bc0*/  @P5 STG.E.U16 desc[UR36][R12.64], R24 ;  /* 0x000000180c005986 */ /* 0x000fe2000c101524 */
[----:B------:R-:W-:-:S04]  /*6bd0*/  ISETP.GT.AND P5, PT, R4, 0x1, PT ;  /* 0x000000010400780c */ /* 0x000fc80003fa4270 */
[----:B------:R-:W-:-:S13]  /*6be0*/  ISETP.GT.AND P5, PT, R3, 0x80, P5 ;  /* 0x000000800300780c */ /* 0x000fda0002fa4270 */
[----:B0-----:R-:W-:Y:S02]  /*6bf0*/  @P5 IMAD.MOV.U32 R8, RZ, RZ, R12 ;  /* 0x000000ffff085224 */ /* 0x001fe400078e000c */
[----:B------:R-:W-:-:S05]  /*6c00*/  @P5 IMAD.MOV.U32 R9, RZ, RZ, R13 ;  /* 0x000000ffff095224 */ /* 0x000fca00078e000d */
[----:B------:R0:W-:Y:S01]  /*6c10*/  @P5 STG.E.U16 desc[UR36][R8.64+0x2], R25 ;  /* 0x0000021908005986 */ /* 0x0001e2000c101524 */
[----:B------:R-:W-:-:S03]  /*6c20*/  ISETP.NE.AND P5, PT, R5, RZ, PT ;  /* 0x000000ff0500720c */ /* 0x000fc60003fa5270 */
[----:B------:R-:W-:Y:S01]  /*6c30*/  @P6 STG.E.U16 desc[UR36][R14.64], R26 ;  /* 0x0000001a0e006986 */ /* 0x000fe2000c101524 */
[----:B------:R-:W-:-:S04]  /*6c40*/  ISETP.GT.AND P6, PT, R4, 0x1, PT ;  /* 0x000000010400780c */ /* 0x000fc80003fc4270 */
[----:B------:R-:W-:-:S13]  /*6c50*/  ISETP.GT.AND P6, PT, R3, 0x88, P6 ;  /* 0x000000880300780c */ /* 0x000fda00037c4270 */
[----:B------:R-:W-:Y:S01]  /*6c60*/  @P6 STG.E.U16 desc[UR36][R20.64+0x2], R27 ;  /* 0x0000021b14006986 */ /* 0x000fe2000c101524 */
[----:B------:R-:W-:-:S04]  /*6c70*/  ISETP.GT.AND P6, PT, R4, 0x8, PT ;  /* 0x000000080400780c */ /* 0x000fc80003fc4270 */
[----:B------:R-:W-:-:S13]  /*6c80*/  ISETP.GT.AND P6, PT, R3, 0x80, P6 ;  /* 0x000000800300780c */ /* 0x000fda00037c4270 */
[----:B0-----:R-:W-:Y:S02]  /*6c90*/  @P6 IMAD.MOV.U32 R8, RZ, RZ, R12 ;  /* 0x000000ffff086224 */ /* 0x001fe400078e000c */
[----:B------:R-:W-:-:S05]  /*6ca0*/  @P6 IMAD.MOV.U32 R9, RZ, RZ, R13 ;  /* 0x000000ffff096224 */ /* 0x000fca00078e000d */
[----:B------:R0:W-:Y:S01]  /*6cb0*/  @P6 STG.E.U16 desc[UR36][R8.64+0x10], R28 ;  /* 0x0000101c08006986 */ /* 0x0001e2000c101524 */
[----:B------:R-:W-:-:S04]  /*6cc0*/  ISETP.GT.AND P6, PT, R4, 0x9, PT ;  /* 0x000000090400780c */ /* 0x000fc80003fc4270 */
[----:B------:R-:W-:-:S13]  /*6cd0*/  ISETP.GT.AND P6, PT, R3, 0x80, P6 ;  /* 0x000000800300780c */ /* 0x000fda00037c4270 */
[----:B0-----:R-:W-:Y:S02]  /*6ce0*/  @P6 IMAD.MOV.U32 R8, RZ, RZ, R12 ;  /* 0x000000ffff086224 */ /* 0x001fe400078e000c */
[----:B------:R-:W-:-:S05]  /*6cf0*/  @P6 IMAD.MOV.U32 R9, RZ, RZ, R13 ;  /* 0x000000ffff096224 */ /* 0x000fca00078e000d */
[----:B------:R0:W-:Y:S01]  /*6d00*/  @P6 STG.E.U16 desc[UR36][R8.64+0x12], R29 ;  /* 0x0000121d08006986 */ /* 0x0001e2000c101524 */
[----:B------:R-:W-:-:S04]  /*6d10*/  ISETP.GT.AND P6, PT, R4, 0x8, PT ;  /* 0x000000080400780c */ /* 0x000fc80003fc4270 */
[----:B------:R-:W-:-:S13]  /*6d20*/  ISETP.GT.AND P6, PT, R3, 0x88, P6 ;  /* 0x000000880300780c */ /* 0x000fda00037c4270 */
        /* <DEDUP_REMOVED lines=45> */
[----:B------:R-:W-:Y:S01]  /*7000*/  @P6 STG.E.U16 desc[UR36][R8.64+0x42], R41 ;  /* 0x0000422908006986 */ /* 0x000fe2000c101524 */
[----:B------:R-:W-:-:S04]  /*7010*/  ISETP.GT.AND P6, PT, R4, 0x20, PT ;  /* 0x000000200400780c */ /* 0x000fc80003fc4270 */
[----:B------:R-:W-:-:S13]  /*7020*/  ISETP.GT.AND P6, PT, R3, 0x88, P6 ;  /* 0x000000880300780c */ /* 0x000fda00037c4270 */
[----:B------:R-:W-:Y:S01]  /*7030*/  @P6 STG.E.U16 desc[UR36][R6.64+0x40], R42 ;  /* 0x0000402a06006986 */ /* 0x000fe2000c101524 */
[----:B------:R-:W-:-:S04]  /*7040*/  ISETP.GT.AND P6, PT, R4, 0x21, PT ;  /* 0x000000210400780c */ /* 0x000fc80003fc4270 */
[----:B------:R-:W-:-:S13]  /*7050*/  ISETP.GT.AND P6, PT, R3, 0x88, P6 ;  /* 0x000000880300780c */ /* 0x000fda00037c4270 */
[----:B------:R-:W-:Y:S02]  /*7060*/  @P6 IMAD.MOV.U32 R4, RZ, RZ, R6 ;  /* 0x000000ffff046224 */ /* 0x000fe400078e0006 */
[----:B------:R-:W-:-:S05]  /*7070*/  @P6 IMAD.MOV.U32 R5, RZ, RZ, R7 ;  /* 0x000000ffff056224 */ /* 0x000fca00078e0007 */
[----:B------:R0:W-:Y:S01]  /*7080*/  @P6 STG.E.U16 desc[UR36][R4.64+0x42], R43 ;  /* 0x0000422b04006986 */ /* 0x0001e2000c101524 */
[C---:B------:R-:W-:Y:S02]  /*7090*/  ISETP.GT.AND P6, PT, R3.reuse, 0x80, P5 ;  /* 0x000000800300780c */ /* 0x040fe40002fc4270 */
[----:B------:R-:W-:-:S11]  /*70a0*/  ISETP.GT.AND P5, PT, R3, 0x88, P5 ;  /* 0x000000880300780c */ /* 0x000fd60002fa4270 */
[----:B0-----:R-:W-:Y:S02]  /*70b0*/  @P6 IMAD.MOV.U32 R4, RZ, RZ, R12 ;  /* 0x000000ffff046224 */ /* 0x001fe400078e000c */
[----:B------:R-:W-:-:S05]  /*70c0*/  @P6 IMAD.MOV.U32 R5, RZ, RZ, R13 ;  /* 0x000000ffff056224 */ /* 0x000fca00078e000d */
[----:B------:R0:W-:Y:S01]  /*70d0*/  @P6 STG.E.U16 desc[UR36][R4.64+0x50], R44 ;  /* 0x0000502c04006986 */ /* 0x0001e2000c101524 */
[C---:B------:R-:W-:Y:S02]  /*70e0*/  ISETP.GT.AND P6, PT, R3.reuse, 0x80, P4 ;  /* 0x000000800300780c */ /* 0x040fe400027c4270 */
[----:B------:R-:W-:-:S11]  /*70f0*/  ISETP.GT.AND P4, PT, R3, 0x88, P4 ;  /* 0x000000880300780c */ /* 0x000fd60002784270 */
[----:B0-----:R-:W-:Y:S02]  /*7100*/  @P6 IMAD.MOV.U32 R4, RZ, RZ, R12 ;  /* 0x000000ffff046224 */ /* 0x001fe400078e000c */
[----:B------:R-:W-:-:S05]  /*7110*/  @P6 IMAD.MOV.U32 R5, RZ, RZ, R13 ;  /* 0x000000ffff056224 */ /* 0x000fca00078e000d */
[----:B------:R0:W-:Y:S02]  /*7120*/  @P6 STG.E.U16 desc[UR36][R4.64+0x52], R45 ;  /* 0x0000522d04006986 */ /* 0x0001e4000c101524 */
[----:B0-----:R-:W-:Y:S02]  /*7130*/  @P5 IMAD.MOV.U32 R4, RZ, RZ, R6 ;  /* 0x000000ffff045224 */ /* 0x001fe400078e0006 */
[----:B------:R-:W-:-:S05]  /*7140*/  @P5 IMAD.MOV.U32 R5, RZ, RZ, R7 ;  /* 0x000000ffff055224 */ /* 0x000fca00078e0007 */
[----:B------:R0:W-:Y:S01]  /*7150*/  @P5 STG.E.U16 desc[UR36][R4.64+0x50], R46 ;  /* 0x0000502e04005986 */ /* 0x0001e2000c101524 */
[C---:B------:R-:W-:Y:S02]  /*7160*/  ISETP.GT.AND P5, PT, R3.reuse, 0x80, P3 ;  /* 0x000000800300780c */ /* 0x040fe40001fa4270 */
[----:B------:R-:W-:Y:S01]  /*7170*/  ISETP.GT.AND P3, PT, R3, 0x88, P3 ;  /* 0x000000880300780c */ /* 0x000fe20001f64270 */
        /* <DEDUP_REMOVED lines=17> */
[----:B------:R0:W-:Y:S02]  /*7290*/  @P3 STG.E.U16 desc[UR36][R4.64+0x60], R50 ;  /* 0x0000603204003986 */ /* 0x0001e4000c101524 */
[----:B0-----:R-:W-:Y:S02]  /*72a0*/  @P0 IMAD.MOV.U32 R4, RZ, RZ, R6 ;  /* 0x000000ffff040224 */ /* 0x001fe400078e0006 */
[----:B------:R-:W-:-:S05]  /*72b0*/  @P0 IMAD.MOV.U32 R5, RZ, RZ, R7 ;  /* 0x000000ffff050224 */ /* 0x000fca00078e0007 */
[----:B------:R0:W-:Y:S02]  /*72c0*/  @P0 STG.E.U16 desc[UR36][R4.64+0x62], R51 ;  /* 0x0000623304000986 */ /* 0x0001e4000c101524 */
[----:B0-----:R-:W-:Y:S02]  /*72d0*/  @P5 IMAD.MOV.U32 R4, RZ, RZ, R12 ;  /* 0x000000ffff045224 */ /* 0x001fe400078e000c */
[----:B------:R-:W-:-:S05]  /*72e0*/  @P5 IMAD.MOV.U32 R5, RZ, RZ, R13 ;  /* 0x000000ffff055224 */ /* 0x000fca00078e000d */
[----:B------:R0:W-:Y:S04]  /*72f0*/  @P5 STG.E.U16 desc[UR36][R4.64+0x70], R52 ;  /* 0x0000703404005986 */ /* 0x0001e8000c101524 */
[----:B------:R1:W-:Y:S01]  /*7300*/  @P4 STG.E.U16 desc[UR36][R12.64+0x72], R53 ;  /* 0x000072350c004986 */ /* 0x0003e2000c101524 */
[----:B0-----:R-:W-:Y:S02]  /*7310*/  @P2 IMAD.MOV.U32 R4, RZ, RZ, R6 ;  /* 0x000000ffff042224 */ /* 0x001fe400078e0006 */
[----:B------:R-:W-:-:S05]  /*7320*/  @P2 IMAD.MOV.U32 R5, RZ, RZ, R7 ;  /* 0x000000ffff052224 */ /* 0x000fca00078e0007 */
[----:B------:R1:W-:Y:S04]  /*7330*/  @P2 STG.E.U16 desc[UR36][R4.64+0x70], R54 ;  /* 0x0000703604002986 */ /* 0x0003e8000c101524 */
[----:B------:R1:W-:Y:S02]  /*7340*/  @P1 STG.E.U16 desc[UR36][R6.64+0x72], R55 ;  /* 0x0000723706001986 */ /* 0x0003e4000c101524 */
.L_x_152:
[----:B------:R-:W-:Y:S05]  /*7350*/  BSYNC B0 ;  /* 0x0000000000007941 */ /* 0x000fea0003800000 */
.L_x_28:
[----:B------:R-:W-:Y:S01]  /*7360*/  IADD3 R16, P0, R16, UR38, RZ ;  /* 0x0000002610107c10 */ /* 0x000fe2000ff1e0ff */
[----:B------:R-:W-:Y:S01]  /*7370*/  ULDC.64 UR4, c[0x0][0x650] ;  /* 0x0001940000047ab9 */ /* 0x000fe20000000a00 */
[----:B------:R-:W-:Y:S01]  /*7380*/  PRMT R3, RZ, 0x7610, R3 ;  /* 0x00007610ff037816 */ /* 0x000fe20000000003 */
[----:B------:R-:W-:Y:S01]  /*7390*/  IMAD.MOV.U32 R101, RZ, RZ, -0x1 ;  /* 0xffffffffff657424 */ /* 0x000fe200078e00ff */
[----:B------:R-:W-:Y:S01]  /*73a0*/  IADD3.X R17, R17, UR41, RZ, P0, !PT ;  /* 0x0000002911117c10 */ /* 0x000fe200087fe4ff */
[----:B------:R-:W-:Y:S01]  /*73b0*/  IMAD.MOV.U32 R19, RZ, RZ, -0x1 ;  /* 0xffffffffff137424 */ /* 0x000fe200078e00ff */
[----:B------:R-:W-:-:S04]  /*73c0*/  ISETP.GE.U32.AND P0, PT, R16, UR4, PT ;  /* 0x0000000410007c0c */ /* 0x000fc8000bf06070 */
[----:B------:R-:W-:-:S13]  /*73d0*/  ISETP.GE.U32.AND.EX P0, PT, R17, UR5, PT, P0 ;  /* 0x0000000511007c0c */ /* 0x000fda000bf06100 */
[----:B------:R-:W-:Y:S05]  /*73e0*/  @P0 BRA `(.L_x_153) ;  /* 0x00000004004c0947 */ /* 0x000fea0003800000 */
[----:B0-----:R-:W0:Y:S01]  /*73f0*/  LDC.64 R10, c[0x0][0x628] ;  /* 0x00018a00ff0a7b82 */ /* 0x001e220000000a00 */
[----:B-1----:R-:W1:Y:S01]  /*7400*/  S2R R12, SR_CTAID.X ;  /* 0x00000000000c7919 */ /* 0x002e620000002500 */
[----:B----4-:R-:W-:Y:S02]  /*7410*/  IMAD.MOV.U32 R8, RZ, RZ, R16 ;  /* 0x000000ffff087224 */ /* 0x010fe400078e0010 */
[----:B------:R-:W-:Y:S01]  /*7420*/  IMAD.MOV.U32 R9, RZ, RZ, R17 ;  /* 0x000000ffff097224 */ /* 0x000fe200078e0011 */
[----:B------:R-:W4:Y:S03]  /*7430*/  S2R R20, SR_CTAID.Y ;  /* 0x0000000000147919 */ /* 0x000f260000002600 */
[----:B------:R-:W1:Y:S08]  /*7440*/  LDC R0, c[0x0][0x630] ;  /* 0x00018c00ff007b82 */ /* 0x000e700000000800 */
[----:B------:R-:W1:Y:S01]  /*7450*/  LDC.64 R14, c[0x0][0x620] ;  /* 0x00018800ff0e7b82 */ /* 0x000e620000000a00 */
[----:B0-----:R-:W-:-:S04]  /*7460*/  ISETP.NE.U32.AND P0, PT, R10, RZ, PT ;  /* 0x000000ff0a00720c */ /* 0x001fc80003f05070 */
[----:B------:R-:W-:-:S13]  /*7470*/  ISETP.NE.AND.EX P0, PT, R11, RZ, PT, P0 ;  /* 0x000000ff0b00720c */ /* 0x000fda0003f05300 */
[----:B-1--4-:R-:W-:Y:S05]  /*7480*/  @!P0 BRA `(.L_x_154) ;  /* 0x0000000000288947 */ /* 0x012fea0003800000 */
        /* <DEDUP_REMOVED lines=10> */
.L_x_154:
[-CC-:B------:R-:W-:Y:S01]  /*7530*/  SHF.R.U64 R19, R8, R0.reuse, R9.reuse ;  /* 0x0000000008137219 */ /* 0x180fe20000001209 */
[----:B------:R-:W0:Y:S01]  /*7540*/  LDC.64 R26, c[0x0][0x640] ;  /* 0x00019000ff1a7b82 */ /* 0x000e220000000a00 */
[----:B------:R-:W-:Y:S01]  /*7550*/  SHF.R.U32.HI R0, RZ, R0, R9 ;  /* 0x00000000ff007219 */ /* 0x000fe20000011609 */
[----:B------:R-:W-:Y:S01]  /*7560*/  ULDC UR4, c[0x0][0x150] ;  /* 0x0000540000047ab9 */ /* 0x000fe20000000800 */
[----:B------:R-:W-:Y:S02]  /*7570*/  IADD3 R3, P0, RZ, -R19, RZ ;  /* 0x80000013ff037210 */ /* 0x000fe40007f1e0ff */
[----:B------:R-:W-:-:S03]  /*7580*/  I2FP.F32.U32 R7, R12 ;  /* 0x0000000c00077245 */ /* 0x000fc60000201000 */
[----:B------:R-:W1:Y:S01]  /*7590*/  LDC R6, c[0x0][0x618] ;  /* 0x00018600ff067b82 */ /* 0x000e620000000800 */
[----:B------:R-:W-:Y:S02]  /*75a0*/  IMAD.X R5, RZ, RZ, ~R0, P0 ;  /* 0x000000ffff057224 */ /* 0x000fe400000e0e00 */
[----:B------:R-:W-:Y:S01]  /*75b0*/  FMUL R7, R7, UR4 ;  /* 0x0000000407077c20 */ /* 0x000fe20008400000 */
[----:B------:R-:W-:Y:S01]  /*75c0*/  ULDC UR4, c[0x0][0x154] ;  /* 0x0000550000047ab9 */ /* 0x000fe20000000800 */
[-C--:B------:R-:W-:Y:S02]  /*75d0*/  IMAD R0, R5, R14.reuse, RZ ;  /* 0x0000000e05007224 */ /* 0x080fe400078e02ff */
[C---:B------:R-:W-:Y:S01]  /*75e0*/  IMAD.WIDE.U32 R4, R3.reuse, R14, R16 ;  /* 0x0000000e03047225 */ /* 0x040fe200078e0010 */
[----:B------:R-:W4:Y:S01]  /*75f0*/  LDC R11, c[0x0][0x608] ;  /* 0x00018200ff0b7b82 */ /* 0x000f220000000800 */
[----:B------:R-:W2:Y:S02]  /*7600*/  F2I.U32.TRUNC.NTZ R7, R7 ;  /* 0x0000000700077305 */ /* 0x000ea4000020f000 */
[----:B------:R-:W-:-:S04]  /*7610*/  IMAD R3, R3, R15, R0 ;  /* 0x0000000f03037224 */ /* 0x000fc800078e0200 */
[----:B------:R-:W-:Y:S01]  /*7620*/  IMAD.IADD R3, R5, 0x1, R3 ;  /* 0x0000000105037824 */ /* 0x000fe200078e0203 */
[----:B------:R-:W3:Y:S01]  /*7630*/  LDC R8, c[0x0][0x658] ;  /* 0x00019600ff087b82 */ /* 0x000ee20000000800 */
[----:B------:R-:W-:Y:S02]  /*7640*/  I2FP.F32.U32 R5, R20 ;  /* 0x0000001400057245 */ /* 0x000fe40000201000 */
[----:B0-----:R-:W-:-:S04]  /*7650*/  ISETP.NE.U32.AND P0, PT, R26, RZ, PT ;  /* 0x000000ff1a00720c */ /* 0x001fc80003f05070 */
[----:B------:R-:W-:Y:S01]  /*7660*/  ISETP.NE.AND.EX P0, PT, R27, RZ, PT, P0 ;  /* 0x000000ff1b00720c */ /* 0x000fe20003f05300 */
[----:B------:R-:W0:Y:S01]  /*7670*/  LDC R9, c[0x0][0x144] ;  /* 0x00005100ff097b82 */ /* 0x000e220000000800 */
[-C--:B-1----:R-:W-:Y:S01]  /*7680*/  SHF.R.U32.HI R0, RZ, R6.reuse, R3 ;  /* 0x00000006ff007219 */ /* 0x082fe20000011603 */
[----:B--2---:R-:W-:Y:S01]  /*7690*/  IMAD.MOV R7, RZ, RZ, -R7 ;  /* 0x000000ffff077224 */ /* 0x004fe200078e0a07 */
[----:B------:R-:W-:Y:S01]  /*76a0*/  SHF.R.U64 R13, R4, R6, R3 ;  /* 0x00000006040d7219 */ /* 0x000fe20000001203 */
[----:B------:R-:W-:-:S04]  /*76b0*/  FMUL R6, R5, UR4 ;  /* 0x0000000405067c20 */ /* 0x000fc80008400000 */
[----:B------:R-:W1:Y:S01]  /*76c0*/  LDC R21, c[0x0][0x148] ;  /* 0x00005200ff157b82 */ /* 0x000e620000000800 */
[-CC-:B----4-:R-:W-:Y:S02]  /*76d0*/  SHF.R.U64 R10, R13, R11.reuse, R0.reuse ;  /* 0x0000000b0d0a7219 */ /* 0x190fe40000001200 */
[----:B------:R-:W-:Y:S02]  /*76e0*/  SHF.R.U32.HI R3, RZ, R11, R0 ;  /* 0x0000000bff037219 */ /* 0x000fe40000011600 */
[----:B------:R2:W4:Y:S03]  /*76f0*/  F2I.U32.TRUNC.NTZ R0, R6 ;  /* 0x0000000600007305 */ /* 0x000526000020f000 */
[----:B------:R-:W1:Y:S01]  /*7700*/  LDC R14, c[0x0][0x648] ;  /* 0x00019200ff0e7b82 */ /* 0x000e620000000800 */
[-CC-:B---3--:R-:W-:Y:S02]  /*7710*/  SHF.R.U64 R15, R10, R8.reuse, R3.reuse ;  /* 0x000000080a0f7219 */ /* 0x188fe40000001203 */
[----:B------:R-:W-:-:S03]  /*7720*/  SHF.R.U32.HI R5, RZ, R8, R3 ;  /* 0x00000008ff057219 */ /* 0x000fc60000011603 */
[----:B------:R-:W-:Y:S02]  /*7730*/  IMAD.MOV.U32 R4, RZ, RZ, R15 ;  /* 0x000000ffff047224 */ /* 0x000fe400078e000f */
[----:B------:R-:W3:Y:S01]  /*7740*/  LDC R24, c[0x0][0x638] ;  /* 0x00018e00ff187b82 */ /* 0x000ee20000000800 */
[----:B0-----:R-:W-:-:S07]  /*7750*/  IMAD R25, R9, R7, R12 ;  /* 0x0000000709197224 */ /* 0x001fce00078e020c */
[----:B------:R-:W0:Y:S08]  /*7760*/  LDC R28, c[0x0][0x610] ;  /* 0x00018400ff1c7b82 */ /* 0x000e300000000800 */
[----:B------:R-:W0:Y:S01]  /*7770*/  LDC R29, c[0x0][0x600] ;  /* 0x00018000ff1d7b82 */ /* 0x000e220000000800 */
[----:B--2-4-:R-:W-:Y:S05]  /*7780*/  @!P0 BRA `(.L_x_155) ;  /* 0x0000000000288947 */ /* 0x014fea0003800000 */
[----:B------:R-:W2:Y:S02]  /*7790*/  LDC R4, c[0x0][0x64c] ;  /* 0x00019300ff047b82 */ /* 0x000ea40000000800 */
[----:B--2---:R-:W-:-:S05]  /*77a0*/  IADD3 R3, P0, R15, R4, RZ ;  /* 0x000000040f037210 */ /* 0x004fca0007f1e0ff */
        /* <DEDUP_REMOVED lines=8> */
.L_x_155:
[----:B------:R-:W-:Y:S02]  /*7830*/  ISETP.NE.AND P0, PT, R2, 0x1, PT ;  /* 0x000000010200780c */ /* 0x000fe40003f05270 */
[----:B-1----:R-:W-:Y:S01]  /*7840*/  SHF.R.U64 R3, R4, R14, R5 ;  /* 0x0000000e04037219 */ /* 0x002fe20000001205 */
[----:B------:R-:W-:Y:S01]  /*7850*/  IMAD.MOV R5, RZ, RZ, -R0 ;  /* 0x000000ffff057224 */ /* 0x000fe200078e0a00 */
[----:B------:R-:W-:Y:S02]  /*7860*/  LOP3.LUT R0, R10, R99, RZ, 0xc0, !PT ;  /* 0x000000630a007212 */ /* 0x000fe400078ec0ff */
[----:B------:R-:W-:Y:S01]  /*7870*/  LOP3.LUT R6, R13, R98, RZ, 0xc0, !PT ;  /* 0x000000620d067212 */ /* 0x000fe200078ec0ff */
[----:B------:R-:W-:Y:S02]  /*7880*/  IMAD.MOV R4, RZ, RZ, -R3 ;  /* 0x000000ffff047224 */ /* 0x000fe400078e0a03 */
[----:B------:R-:W-:Y:S02]  /*7890*/  IMAD R0, R91, R3, R0 ;  /* 0x000000035b007224 */ /* 0x000fe400078e0200 */
[----:B---3--:R-:W-:-:S02]  /*78a0*/  IMAD R3, R4, R24, R15 ;  /* 0x0000001804037224 */ /* 0x008fc400078e020f */
[----:B------:R-:W-:Y:S02]  /*78b0*/  @P0 IMAD R25, R21, R5, R20 ;  /* 0x0000000515190224 */ /* 0x000fe400078e0214 */
[----:B0-----:R-:W-:Y:S02]  /*78c0*/  IMAD R5, R3, R29, R6 ;  /* 0x0000001d03057224 */ /* 0x001fe400078e0206 */
[----:B------:R-:W-:Y:S02]  /*78d0*/  IMAD R0, R0, R28, R25 ;  /* 0x0000001c00007224 */ /* 0x000fe400078e0219 */
[----:B------:R-:W-:-:S03]  /*78e0*/  IMAD.MOV.U32 R4, RZ, RZ, 0x1 ;  /* 0x00000001ff047424 */ /* 0x000fc600078e00ff */
[----:B------:R-:W-:Y:S02]  /*78f0*/  SEL R101, R5, R0, !P0 ;  /* 0x0000000005657207 */ /* 0x000fe40004000000 */
[----:B------:R-:W-:Y:S02]  /*7900*/  PRMT R3, R4, 0x7610, R3 ;  /* 0x0000761004037816 */ /* 0x000fe40000000003 */
[----:B------:R-:W-:-:S07]  /*7910*/  SEL R0, R0, R5, !P0 ;  /* 0x0000000500007207 */ /* 0x000fce0004000000 */
.L_x_153:
[----:B------:R-:W-:Y:S01]  /*7920*/  UIADD3 UR42, UR43, UR42, URZ ;  /* 0x0000002a2b2a7290 */ /* 0x000fe2000fffe03f */
[----:B------:R-:W-:Y:S01]  /*7930*/  LOP3.LUT P0, RZ, R3, 0xff, RZ, 0xc0, !PT ;  /* 0x000000ff03ff7812 */ /* 0x000fe2000780c0ff */
[----:B------:R-:W-:Y:S02]  /*7940*/  IMAD.MOV.U32 R109, RZ, RZ, R0 ;  /* 0x000000ffff6d7224 */ /* 0x000fe400078e0000 */
[----:B------:R-:W-:Y:S02]  /*7950*/  USHF.R.U32.HI UR4, URZ, 0x1, UR42 ;  /* 0x000000013f047899 */ /* 0x000fe4000801162a */
[----:B------:R-:W-:Y:S02]  /*7960*/  UISETP.GT.U32.AND UP1, UPT, UR42, 0x1, UPT ;  /* 0x000000012a00788c */ /* 0x000fe4000bf24070 */
[----:B------:R-:W-:Y:S02]  /*7970*/  ULOP3.LUT UR4, UR4, 0x1, URZ, 0xc0, !UPT ;  /* 0x0000000104047892 */ /* 0x000fe4000f8ec03f */
[----:B------:R-:W-:-:S02]  /*7980*/  UISETP.LT.U32.AND UP1, UPT, UR43, 0x2, UP1 ;  /* 0x000000022b00788c */ /* 0x000fc40008f21070 */
[----:B------:R-:W-:Y:S02]  /*7990*/  UISETP.NE.U32.AND UP0, UPT, UR4, 0x1, UPT ;  /* 0x000000010400788c */ /* 0x000fe4000bf05070 */
[----:B------:R-:W-:Y:S02]  /*79a0*/  USEL UR5, URZ, 0x1, !UP1 ;  /* 0x000000013f057887 */ /* 0x000fe4000c800000 */
[----:B------:R-:W-:Y:S02]  /*79b0*/  UISETP.GT.U32.AND UP0, UPT, UR43, 0x1, !UP0 ;  /* 0x000000012b00788c */ /* 0x000fe4000c704070 */
[----:B------:R-:W-:Y:S02]  /*79c0*/  ULOP3.LUT UR42, UR42, 0x1, URZ, 0xc0, !UPT ;  /* 0x000000012a2a7892 */ /* 0x000fe4000f8ec03f */
[----:B------:R-:W-:-:S04]  /*79d0*/  USEL UR4, URZ, 0x1, !UP0 ;  /* 0x000000013f047887 */ /* 0x000fc8000c000000 */
[----:B------:R-:W-:Y:S01]  /*79e0*/  ULOP3.LUT UR40, UR4, UR40, UR5, 0x96, !UPT ;  /* 0x0000002804287292 */ /* 0x000fe2000f8e9605 */
[----:B------:R-:W-:Y:S11]  /*79f0*/  @P0 BRA `(.L_x_156) ;  /* 0xffffff9400f00947 */ /* 0x000ff6000383ffff */
[----:B------:R-:W-:Y:S05]  /*7a00*/  EXIT ;  /* 0x000000000000794d */ /* 0x000fea0003800000 */
.L_x_3:
        /* <DEDUP_REMOVED lines=26> */
.L_x_158:
[--C-:B------:R-:W-:Y:S01]  /*7bb0*/  SHF.R.U64 R14, R12, R20, R13.reuse ;  /* 0x000000140c0e7219 */ /* 0x100fe2000000120d */
[----:B------:R-:W0:Y:S01]  /*7bc0*/  LDC R24, c[0x0][0x618] ;  /* 0x00018600ff187b82 */ /* 0x000e220000000800 */
[----:B------:R-:W-:Y:S01]  /*7bd0*/  I2FP.F32.U32 R8, R6 ;  /* 0x0000000600087245 */ /* 0x000fe20000201000 */
[----:B------:R-:W-:Y:S01]  /*7be0*/  ULDC UR4, c[0x0][0x150] ;  /* 0x0000540000047ab9 */ /* 0x000fe20000000800 */
[----:B------:R-:W-:Y:S02]  /*7bf0*/  SHF.R.U32.HI R7, RZ, R20, R13 ;  /* 0x00000014ff077219 */ /* 0x000fe4000001160d */
[----:B------:R-:W-:Y:S01]  /*7c00*/  IADD3 R11, P0, RZ, -R14, RZ ;  /* 0x8000000eff0b7210 */ /* 0x000fe20007f1e0ff */
[----:B------:R-:W-:Y:S01]  /*7c10*/  FMUL R13, R8, UR4 ;  /* 0x00000004080d7c20 */ /* 0x000fe20008400000 */
[----:B------:R-:W-:Y:S01]  /*7c20*/  ULDC UR4, c[0x0][0x154] ;  /* 0x0000550000047ab9 */ /* 0x000fe20000000800 */
[----:B------:R-:W1:Y:S02]  /*7c30*/  LDC.64 R26, c[0x0][0x640] ;  /* 0x00019000ff1a7b82 */ /* 0x000e640000000a00 */
[----:B------:R-:W-:-:S02]  /*7c40*/  IMAD.X R7, RZ, RZ, ~R7, P0 ;  /* 0x000000ffff077224 */ /* 0x000fc400000e0e07 */
[----:B------:R-:W2:Y:S01]  /*7c50*/  F2I.U32.TRUNC.NTZ R13, R13 ;  /* 0x0000000d000d7305 */ /* 0x000ea2000020f000 */
[----:B------:R-:W-:-:S03]  /*7c60*/  IMAD.WIDE.U32 R8, R11, R22, R16 ;  /* 0x000000160b087225 */ /* 0x000fc600078e0010 */
[----:B------:R-:W3:Y:S01]  /*7c70*/  LDC R15, c[0x0][0x144] ;  /* 0x00005100ff0f7b82 */ /* 0x000ee20000000800 */
[----:B------:R-:W-:-:S04]  /*7c80*/  IMAD R10, R7, R22, RZ ;  /* 0x00000016070a7224 */ /* 0x000fc800078e02ff */
[----:B------:R-:W-:Y:S02]  /*7c90*/  IMAD R7, R11, R23, R10 ;  /* 0x000000170b077224 */ /* 0x000fe400078e020a */
[----:B------:R-:W-:Y:S01]  /*7ca0*/  IMAD.MOV.U32 R10, RZ, RZ, -0x1 ;  /* 0xffffffffff0a7424 */ /* 0x000fe200078e00ff */
[----:B------:R-:W4:Y:S01]  /*7cb0*/  LDC R20, c[0x0][0x608] ;  /* 0x00018200ff147b82 */ /* 0x000f220000000800 */
[----:B------:R-:W-:Y:S01]  /*7cc0*/  IMAD.IADD R7, R9, 0x1, R7 ;  /* 0x0000000109077824 */ /* 0x000fe200078e0207 */
[----:B------:R-:W-:-:S04]  /*7cd0*/  I2FP.F32.U32 R9, R3 ;  /* 0x0000000300097245 */ /* 0x000fc80000201000 */
[-C--:B0-----:R-:W-:Y:S01]  /*7ce0*/  SHF.R.U64 R12, R8, R24.reuse, R7 ;  /* 0x00000018080c7219 */ /* 0x081fe20000001207 */
[----:B--2---:R-:W-:Y:S01]  /*7cf0*/  IMAD.MOV R8, RZ, RZ, -R13 ;  /* 0x000000ffff087224 */ /* 0x004fe200078e0a0d */
[----:B------:R-:W0:Y:S01]  /*7d00*/  LDC R11, c[0x0][0x658] ;  /* 0x00019600ff0b7b82 */ /* 0x000e220000000800 */
[----:B-1----:R-:W-:Y:S01]  /*7d10*/  ISETP.NE.U32.AND P0, PT, R26, RZ, PT ;  /* 0x000000ff1a00720c */ /* 0x002fe20003f05070 */
[----:B------:R-:W-:Y:S01]  /*7d20*/  FMUL R9, R9, UR4 ;  /* 0x0000000409097c20 */ /* 0x000fe20008400000 */
[----:B------:R-:W-:Y:S02]  /*7d30*/  SHF.R.U32.HI R7, RZ, R24, R7 ;  /* 0x00000018ff077219 */ /* 0x000fe40000011607 */
[----:B------:R-:W-:-:S03]  /*7d40*/  ISETP.NE.AND.EX P0, PT, R27, RZ, PT, P0 ;  /* 0x000000ff1b00720c */ /* 0x000fc60003f05300 */
[----:B------:R-:W1:Y:S01]  /*7d50*/  LDC R22, c[0x0][0x148] ;  /* 0x00005200ff167b82 */ /* 0x000e620000000800 */
[----:B---3--:R-:W-:Y:S02]  /*7d60*/  IMAD R23, R15, R8, R6 ;  /* 0x000000080f177224 */ /* 0x008fe400078e0206 */
[----:B------:R-:W-:-:S05]  /*7d70*/  IMAD.MOV.U32 R8, RZ, RZ, 0x1 ;  /* 0x00000001ff087424 */ /* 0x000fca00078e00ff */
[----:B------:R-:W2:Y:S01]  /*7d80*/  LDC R21, c[0x0][0x600] ;  /* 0x00018000ff157b82 */ /* 0x000ea20000000800 */
[-CC-:B----4-:R-:W-:Y:S02]  /*7d90*/  SHF.R.U64 R15, R12, R20.reuse, R7.reuse ;  /* 0x000000140c0f7219 */ /* 0x190fe40000001207 */
[----:B------:R-:W-:Y:S02]  /*7da0*/  SHF.R.U32.HI R6, RZ, R20, R7 ;  /* 0x00000014ff067219 */ /* 0x000fe40000011607 */
[----:B------:R3:W4:Y:S03]  /*7db0*/  F2I.U32.TRUNC.NTZ R20, R9 ;  /* 0x0000000900147305 */ /* 0x000726000020f000 */
[----:B------:R-:W1:Y:S01]  /*7dc0*/  LDC R25, c[0x0][0x648] ;  /* 0x00019200ff197b82 */ /* 0x000e620000000800 */
[-C--:B0-----:R-:W-:Y:S02]  /*7dd0*/  SHF.R.U64 R19, R15, R11.reuse, R6 ;  /* 0x0000000b0f137219 */ /* 0x081fe40000001206 */
[----:B------:R-:W-:-:S02]  /*7de0*/  SHF.L.U32 R10, R10, R11, RZ ;  /* 0x0000000b0a0a7219 */ /* 0x000fc400000006ff */
[-C--:B------:R-:W-:Y:S01]  /*7df0*/  SHF.R.U32.HI R7, RZ, R11.reuse, R6 ;  /* 0x0000000bff077219 */ /* 0x080fe20000011606 */
[----:B------:R-:W-:Y:S01]  /*7e00*/  IMAD.MOV.U32 R6, RZ, RZ, R19 ;  /* 0x000000ffff067224 */ /* 0x000fe200078e0013 */
[----:B------:R-:W-:Y:S01]  /*7e10*/  SHF.L.U32 R24, R8, R11, RZ ;  /* 0x0000000b08187219 */ /* 0x000fe200000006ff */
[----:B------:R-:W0:Y:S01]  /*7e20*/  LDC R28, c[0x0][0x638] ;  /* 0x00018e00ff1c7b82 */ /* 0x000e220000000800 */
[----:B------:R-:W-:-:S07]  /*7e30*/  LOP3.LUT R30, RZ, R10, RZ, 0x33, !PT ;  /* 0x0000000aff1e7212 */ /* 0x000fce00078e33ff */
[----:B------:R-:W0:Y:S01]  /*7e40*/  LDC R29, c[0x0][0x610] ;  /* 0x00018400ff1d7b82 */ /* 0x000e220000000800 */
[----:B---34-:R-:W-:Y:S05]  /*7e50*/  @!P0 BRA `(.L_x_159) ;  /* 0x0000000000288947 */ /* 0x018fea0003800000 */
[----:B------:R-:W3:Y:S02]  /*7e60*/  LDC R6, c[0x0][0x64c] ;  /* 0x00019300ff067b82 */ /* 0x000ee40000000800 */
[----:B---3--:R-:W-:-:S05]  /*7e70*/  IADD3 R11, P0, R19, R6, RZ ;  /* 0x00000006130b7210 */ /* 0x008fca0007f1e0ff */
        /* <DEDUP_REMOVED lines=8> */
.L_x_159:
[----:B------:R-:W-:Y:S01]  /*7f00*/  ISETP.NE.AND P0, PT, R2, 0x1, PT ;  /* 0x000000010200780c */ /* 0x000fe20003f05270 */
[----:B--2---:R-:W-:Y:S01]  /*7f10*/  VIADD R9, R21, 0xffffffff ;  /* 0xffffffff15097836 */ /* 0x004fe20000000000 */
[----:B-1----:R-:W-:Y:S01]  /*7f20*/  SHF.R.U64 R7, R6, R25, R7 ;  /* 0x0000001906077219 */ /* 0x002fe20000001207 */
[----:B------:R-:W-:Y:S01]  /*7f30*/  IMAD.MOV R20, RZ, RZ, -R20 ;  /* 0x000000ffff147224 */ /* 0x000fe200078e0a14 */
[----:B------:R-:W-:Y:S02]  /*7f40*/  LOP3.LUT R6, R15, R30, RZ, 0xc0, !PT ;  /* 0x0000001e0f067212 */ /* 0x000fe400078ec0ff */
[----:B------:R-:W-:Y:S01]  /*7f50*/  LOP3.LUT R12, R12, R9, RZ, 0xc0, !PT ;  /* 0x000000090c0c7212 */ /* 0x000fe200078ec0ff */
[----:B------:R-:W-:Y:S02]  /*7f60*/  IMAD.MOV R8, RZ, RZ, -R7 ;  /* 0x000000ffff087224 */ /* 0x000fe400078e0a07 */
[----:B------:R-:W-:Y:S02]  /*7f70*/  IMAD R6, R24, R7, R6 ;  /* 0x0000000718067224 */ /* 0x000fe400078e0206 */
[----:B------:R-:W-:-:S02]  /*7f80*/  IMAD.MOV.U32 R9, RZ, RZ, 0x1 ;  /* 0x00000001ff097424 */ /* 0x000fc400078e00ff */
[----:B------:R-:W-:Y:S02]  /*7f90*/  @P0 IMAD R23, R22, R20, R3 ;  /* 0x0000001416170224 */ /* 0x000fe400078e0203 */
[----:B0-----:R-:W-:Y:S02]  /*7fa0*/  IMAD R3, R8, R28, R19 ;  /* 0x0000001c08037224 */ /* 0x001fe400078e0213 */
[----:B------:R-:W-:Y:S02]  /*7fb0*/  IMAD R13, R6, R29, R23 ;  /* 0x0000001d060d7224 */ /* 0x000fe400078e0217 */
[----:B------:R-:W-:Y:S02]  /*7fc0*/  IMAD R6, R3, R21, R12 ;  /* 0x0000001503067224 */ /* 0x000fe400078e020c */
[----:B------:R-:W-:-:S03]  /*7fd0*/  IMAD.MOV.U32 R8, RZ, RZ, R14 ;  /* 0x000000ffff087224 */ /* 0x000fc600078e000e */
[----:B------:R-:W-:Y:S02]  /*7fe0*/  SEL R20, R6, R13, !P0 ;  /* 0x0000000d06147207 */ /* 0x000fe40004000000 */
[----:B------:R-:W-:-:S07]  /*7ff0*/  SEL R13, R13, R6, !P0 ;  /* 0x000000060d0d7207 */ /* 0x000fce0004000000 */
.L_x_157:
[----:B------:R-:W-:-:S08]  /*8000*/  NOP ;  /* 0x0000000000007918 */ /* 0x000fd00000000000 */
[----:B------:R-:W0:-:S00]  /*8010*/  USETMAXREG.DEALLOC.CTAPOOL 0x28 ;  /* 0x00000028000079c8 */ /* 0x000e0000080e0500 */
[----:B0-----:R-:W-:-:S13]  /*8020*/  ISETP.NE.AND P0, PT, R0, RZ, PT ;  /* 0x000000ff0000720c */ /* 0x001fda0003f05270 */
[----:B------:R-:W-:Y:S05]  /*8030*/  @P0 EXIT ;  /* 0x000000000000094d */ /* 0x000fea0003800000 */
[----:B------:R-:W-:Y:S01]  /*8040*/  LOP3.LUT P0, RZ, R9, 0xff, RZ, 0xc0, !PT ;  /* 0x000000ff09ff7812 */ /* 0x000fe2000780c0ff */
[----:B------:R-:W-:Y:S02]  /*8050*/  IMAD.MOV.U32 R0, RZ, RZ, 0x1 ;  /* 0x00000001ff007424 */ /* 0x000fe400078e00ff */
[----:B------:R-:W-:-:S10]  /*8060*/  IMAD.MOV.U32 R3, RZ, RZ, RZ ;  /* 0x000000ffff037224 */ /* 0x000fd400078e00ff */
[----:B------:R-:W-:Y:S05]  /*8070*/  @!P0 BRA `(.L_x_160) ;  /* 0x0000000c004c8947 */ /* 0x000fea0003800000 */
[----:B------:R-:W0:Y:S01]  /*8080*/  LDC R0, c[0x0][0x28c] ;  /* 0x0000a300ff007b82 */ /* 0x000e220000000800 */
[----:B------:R-:W-:Y:S01]  /*8090*/  LOP3.LUT P0, RZ, R4, 0x1f, RZ, 0xc0, !PT ;  /* 0x0000001f04ff7812 */ /* 0x000fe2000780c0ff */
[----:B------:R-:W-:Y:S01]  /*80a0*/  ULDC UR5, c[0x0][0x658] ;  /* 0x0001960000057ab9 */ /* 0x000fe20000000800 */
[----:B------:R-:W-:Y:S01]  /*80b0*/  UMOV UR6, 0xffffffff ;  /* 0xffffffff00067882 */ /* 0x000fe20000000000 */
[----:B------:R-:W-:Y:S01]  /*80c0*/  BSSY B0, `(.L_x_160) ;  /* 0x00000ce000007945 */ /* 0x000fe20003800000 */
[----:B------:R-:W-:Y:S01]  /*80d0*/  USHF.L.U32 UR6, UR6, UR5, URZ ;  /* 0x0000000506067299 */ /* 0x000fe2000800063f */
[C---:B------:R-:W-:Y:S01]  /*80e0*/  ISETP.NE.AND P2, PT, R5.reuse, RZ, PT ;  /* 0x000000ff0500720c */ /* 0x040fe20003f45270 */
[----:B------:R-:W-:Y:S01]  /*80f0*/  IMAD.MOV.U32 R11, RZ, RZ, 0x1 ;  /* 0x00000001ff0b7424 */ /* 0x000fe200078e00ff */
[----:B------:R-:W-:Y:S01]  /*8100*/  ISETP.NE.OR P0, PT, R5, RZ, !P0 ;  /* 0x000000ff0500720c */ /* 0x000fe20004705670 */
[----:B------:R-:W-:Y:S01]  /*8110*/  ULDC UR4, c[0x0][0x600] ;  /* 0x0001800000047ab9 */ /* 0x000fe20000000800 */
[----:B------:R-:W-:Y:S01]  /*8120*/  LOP3.LUT R19, R18, 0x2, RZ, 0xfc, !PT ;  /* 0x0000000212137812 */ /* 0x000fe200078efcff */
[----:B------:R-:W-:Y:S01]  /*8130*/  UMOV UR7, 0x1 ;  /* 0x0000000100077882 */ /* 0x000fe20000000000 */
[----:B------:R-:W-:-:S02]  /*8140*/  UIADD3 UR4, UR4, -0x1, URZ ;  /* 0xffffffff04047890 */ /* 0x000fc4000fffe03f */
[----:B------:R-:W-:Y:S02]  /*8150*/  USHF.L.U32 UR5, UR7, UR5, URZ ;  /* 0x0000000507057299 */ /* 0x000fe4000800063f */
[----:B------:R-:W-:Y:S01]  /*8160*/  ULOP3.LUT UR13, URZ, UR6, URZ, 0x33, !UPT ;  /* 0x000000063f0d7292 */ /* 0x000fe2000f8e333f */
[----:B------:R-:W-:Y:S01]  /*8170*/  ULDC.64 UR22, c[0x0][0x198] ;  /* 0x0000660000167ab9 */ /* 0x000fe20000000a00 */
[----:B0-----:R-:W-:-:S05]  /*8180*/  VIADD R0, R0, 0x7f ;  /* 0x0000007f00007836 */ /* 0x001fca0000000000 */
[----:B------:R-:W-:-:S04]  /*8190*/  SHF.R.S32.HI R3, RZ, 0x1f, R0 ;  /* 0x0000001fff037819 */ /* 0x000fc80000011400 */
[----:B------:R-:W-:Y:S01]  /*81a0*/  LEA.HI R3, R3, R0, RZ, 0x7 ;  /* 0x0000000003037211 */ /* 0x000fe200078f38ff */
[----:B------:R-:W-:-:S03]  /*81b0*/  IMAD.MOV.U32 R0, RZ, RZ, 0x1 ;  /* 0x00000001ff007424 */ /* 0x000fc600078e00ff */
[----:B------:R-:W-:Y:S01]  /*81c0*/  SHF.R.S32.HI R12, RZ, 0x7, R3 ;  /* 0x00000007ff0c7819 */ /* 0x000fe20000011403 */
[----:B------:R-:W-:-:S04]  /*81d0*/  IMAD.MOV.U32 R3, RZ, RZ, RZ ;  /* 0x000000ffff037224 */ /* 0x000fc800078e00ff */
[----:B------:R-:W-:-:S07]  /*81e0*/  VIADD R10, R12, 0x1 ;  /* 0x000000010c0a7836 */ /* 0x000fce0000000000 */
.L_x_172:
[----:B------:R-:W-:-:S03]  /*81f0*/  UMOV UR6, 0xffffffff ;  /* 0xffffffff00067882 */ /* 0x000fc60000000000 */
[----:B------:R-:W-:Y:S05]  /*8200*/  BRA.DIV UR6, `(.L_x_161) ;  /* 0x0000000e068c7947 */ /* 0x000fea000b800000 */
[----:B------:R-:W-:-:S13]  /*8210*/  ELECT P6, URZ, PT ;  /* 0x00000000003f782f */ /* 0x000fda00038c0000 */
.L_x_181:
[----:B------:R-:W0:Y:S01]  /*8220*/  LDC R4, c[0x0][0x28c] ;  /* 0x0000a300ff047b82 */ /* 0x000e220000000800 */
[----:B------:R-:W-:Y:S01]  /*8230*/  BSSY B1, `(.L_x_162) ;  /* 0x0000043000017945 */ /* 0x000fe20003800000 */
[----:B0-----:R-:W-:-:S13]  /*8240*/  ISETP.LT.OR P6, PT, R4, 0x1, !P6 ;  /* 0x000000010400780c */ /* 0x001fda00077c1670 */
[----:B------:R-:W-:Y:S05]  /*8250*/  @P6 BRA `(.L_x_163) ;  /* 0x0000000400006947 */ /* 0x000fea0003800000 */
[----:B------:R-:W-:Y:S02]  /*8260*/  IMAD.SHL.U32 R13, R13, 0x100, RZ ;  /* 0x000001000d0d7824 */ /* 0x000fe400078e00ff */
[----:B------:R-:W-:Y:S02]  /*8270*/  IMAD.SHL.U32 R20, R20, 0x40, RZ ;  /* 0x0000004014147824 */ /* 0x000fe400078e00ff */
[----:B------:R-:W-:Y:S02]  /*8280*/  IMAD.MOV.U32 R21, RZ, RZ, RZ ;  /* 0x000000ffff157224 */ /* 0x000fe400078e00ff */
[----:B------:R-:W-:Y:S02]  /*8290*/  IMAD.MOV.U32 R4, RZ, RZ, R10 ;  /* 0x000000ffff047224 */ /* 0x000fe400078e000a */
[----:B------:R-:W-:Y:S02]  /*82a0*/  IMAD.MOV.U32 R5, RZ, RZ, R0 ;  /* 0x000000ffff057224 */ /* 0x000fe400078e0000 */
[----:B------:R-:W-:-:S07]  /*82b0*/  IMAD.MOV.U32 R6, RZ, RZ, R3 ;  /* 0x000000ffff067224 */ /* 0x000fce00078e0003 */
.L_x_167:
[----:B------:R-:W0:Y:S01]  /*82c0*/  S2R R14, SR_CgaCtaId ;  /* 0x00000000000e7919 */ /* 0x000e220000008800 */
[----:B------:R-:W-:Y:S01]  /*82d0*/  MOV R7, 0x400 ;  /* 0x0000040000077802 */ /* 0x000fe20000000f00 */
[----:B------:R-:W1:Y:S03]  /*82e0*/  @!P2 LDC R9, c[0x0][0x500] ;  /* 0x00014000ff09ab82 */ /* 0x000e660000000800 */
[----:B0-----:R-:W-:Y:S02]  /*82f0*/  LEA R15, R14, R7, 0x18 ;  /* 0x000000070e0f7211 */ /* 0x001fe400078ec0ff */
[----:B------:R-:W-:-:S03]  /*8300*/  SHF.L.U32 R7, R5, 0x1f, RZ ;  /* 0x0000001f05077819 */ /* 0x000fc600000006ff */
[----:B------:R-:W-:-:S04]  /*8310*/  IMAD R14, R6, 0x8, R15 ;  /* 0x00000008060e7824 */ /* 0x000fc800078e020f */
[----:B------:R-:W0:Y:S02]  /*8320*/  SYNCS.PHASECHK.TRANS64.TRYWAIT P1, [R14+URZ+0x10], R7 ;  /* 0x000010070e0075a7 */ /* 0x000e24000802017f */
[----:B01----:R-:W-:Y:S05]  /*8330*/  @!P1 BRA `(.L_x_164) ;  /* 0x0000000c00609947 */ /* 0x003fea0003800000 */
.L_x_182:
[----:B0-----:R-:W-:Y:S01]  /*8340*/  PRMT R7, R19, 0x9910, RZ ;  /* 0x0000991013077816 */ /* 0x001fe200000000ff */
[----:B------:R0:W-:Y:S03]  /*8350*/  @!P2 SYNCS.ARRIVE.TRANS64 RZ, [R14+URZ], R9 ;  /* 0x000000090effa9a7 */ /* 0x0001e6000800003f */
[----:B------:R-:W-:-:S13]  /*8360*/  ISETP.NE.AND P1, PT, R7, 0x2, PT ;  /* 0x000000020700780c */ /* 0x000fda0003f25270 */
[----:B0-----:R-:W-:Y:S05]  /*8370*/  @P1 BRA `(.L_x_165) ;  /* 0x0000000000041947 */ /* 0x001fea0003800000 */
[----:B------:R-:W-:Y:S01]  /*8380*/  BPT.TRAP 0x1 ;  /* 0x000000040000795c */ /* 0x000fe20000300000 */
.L_x_165:
[----:B------:R-:W-:Y:S05]  /*8390*/  @P0 BRA `(.L_x_166) ;  /* 0x0000000000040947 */ /* 0x000fea0003800000 */
[----:B------:R-:W-:Y:S01]  /*83a0*/  BPT.TRAP 0x1 ;  /* 0x000000040000795c */ /* 0x000fe20000300000 */
.L_x_166:
[C-C-:B------:R-:W-:Y:S01]  /*83b0*/  IMAD R7, R6.reuse, 0x10000, R15.reuse ;  /* 0x0001000006077824 */ /* 0x140fe200078e020f */
[----:B------:R-:W-:Y:S01]  /*83c0*/  R2UR UR34, R21 ;  /* 0x00000000152272ca */ /* 0x000fe200000e0000 */
[----:B------:R-:W-:Y:S01]  /*83d0*/  IMAD R15, R6, 0x4000, R15 ;  /* 0x00004000060f7824 */ /* 0x000fe200078e020f */
[----:B------:R-:W-:Y:S01]  /*83e0*/  R2UR UR33, R14 ;  /* 0x000000000e2172ca */ /* 0x000fe200000e0000 */
[----:B------:R-:W-:Y:S01]  /*83f0*/  VIADD R4, R4, 0xffffffff ;  /* 0xffffffff04047836 */ /* 0x000fe20000000000 */
[----:B------:R-:W-:Y:S01]  /*8400*/  R2UR UR24, R7 ;  /* 0x00000000071872ca */ /* 0x000fe200000e0000 */
[----:B------:R-:W-:Y:S01]  /*8410*/  UIADD3 UR6, UP0, UR22, 0xf0, URZ ;  /* 0x000000f016067890 */ /* 0x000fe2000ff1e03f */
[----:B------:R-:W-:Y:S01]  /*8420*/  R2UR UR8, R15 ;  /* 0x000000000f0872ca */ /* 0x000fe200000e0000 */
[----:B------:R-:W-:Y:S01]  /*8430*/  UIADD3 UR30, UP1, UR22, 0x1f0, URZ ;  /* 0x000001f0161e7890 */ /* 0x000fe2000ff3e03f */
[----:B------:R-:W-:Y:S01]  /*8440*/  R2UR UR36, R8 ;  /* 0x00000000082472ca */ /* 0x000fe200000e0000 */
[----:B------:R-:W-:Y:S01]  /*8450*/  UIADD3.X UR7, URZ, UR23, URZ, UP0, !UPT ;  /* 0x000000173f077290 */ /* 0x000fe200087fe43f */
[----:B------:R-:W-:Y:S01]  /*8460*/  R2UR UR35, R13 ;  /* 0x000000000d2372ca */ /* 0x000fe200000e0000 */
[----:B------:R-:W-:Y:S01]  /*8470*/  UIADD3.X UR31, URZ, UR23, URZ, UP1, !UPT ;  /* 0x000000173f1f7290 */ /* 0x000fe20008ffe43f */
[----:B------:R-:W-:Y:S01]  /*8480*/  R2UR UR19, R20 ;  /* 0x00000000141372ca */ /* 0x000fe200000e0000 */
[----:B------:R-:W-:Y:S01]  /*8490*/  UIADD3 UR26, UR34, 0x40, URZ ;  /* 0x00000040221a7890 */ /* 0x000fe2000fffe03f */
[----:B------:R-:W-:Y:S01]  /*84a0*/  ISETP.GT.AND P3, PT, R4, 0x1, PT ;  /* 0x000000010400780c */ /* 0x000fe20003f64270 */
[----:B------:R-:W-:Y:S01]  /*84b0*/  VIADD R6, R6, 0x1 ;  /* 0x0000000106067836 */ /* 0x000fe20000000000 */
[----:B------:R-:W-:Y:S01]  /*84c0*/  UMOV UR14, 0x0 ;  /* 0x00000000000e7882 */ /* 0x000fe20000000000 */
[----:B------:R-:W-:Y:S01]  /*84d0*/  UIADD3 UR32, UR24, 0x100, URZ ;  /* 0x0000010018207890 */ /* 0x000fe2000fffe03f */
[----:B------:R-:W-:Y:S01]  /*84e0*/  VIADD R21, R21, 0x80 ;  /* 0x0000008015157836 */ /* 0x000fe20000000000 */
[----:B------:R-:W-:Y:S01]  /*84f0*/  UIADD3 UR24, UR24, 0x8100, URZ ;  /* 0x0000810018187890 */ /* 0x000fe2000fffe03f */
[----:B------:R-:W-:Y:S01]  /*8500*/  ISETP.NE.AND P1, PT, R6, 0x2, PT ;  /* 0x000000020600780c */ /* 0x000fe20003f25270 */
[----:B------:R-:W-:-:S02]  /*8510*/  UIADD3 UR16, UR8, 0x20100, URZ ;  /* 0x0002010008107890 */ /* 0x000fc4000fffe03f */
[----:B------:R-:W-:Y:S01]  /*8520*/  UIADD3 UR8, UR8, 0x22100, URZ ;  /* 0x0002210008087890 */ /* 0x000fe2000fffe03f */
[----:B------:R-:W-:Y:S01]  /*8530*/  SEL R14, RZ, 0x1, P1 ;  /* 0x00000001ff0e7807 */ /* 0x000fe20000800000 */
[----:B------:R-:W-:Y:S01]  /*8540*/  UMOV UR15, 0x10000000 ;  /* 0x10000000000f7882 */ /* 0x000fe20000000000 */
[----:B------:R-:W-:Y:S01]  /*8550*/  UMOV UR25, UR33 ;  /* 0x0000002100197c82 */ /* 0x000fe20008000000 */
[----:B------:R-:W-:Y:S01]  /*8560*/  UMOV UR28, UR36 ;  /* 0x00000024001c7c82 */ /* 0x000fe20008000000 */
[----:B------:R-:W-:Y:S01]  /*8570*/  UMOV UR27, UR35 ;  /* 0x00000023001b7c82 */ /* 0x000fe20008000000 */
[----:B------:R-:W-:Y:S01]  /*8580*/  UMOV UR17, UR33 ;  /* 0x0000002100117c82 */ /* 0x000fe20008000000 */
[----:B------:R-:W-:Y:S01]  /*8590*/  UMOV UR18, UR34 ;  /* 0x0000002200127c82 */ /* 0x000fe20008000000 */
[----:B------:R-:W-:Y:S01]  /*85a0*/  UMOV UR20, UR36 ;  /* 0x0000002400147c82 */ /* 0x000fe20008000000 */
[----:B------:R0:W-:Y:S01]  /*85b0*/  UTMALDG.3D [UR32], [UR6], desc[UR14] ;  /* 0x00000e20060075b4 */ /* 0x0001e20008011000 */
[----:B------:R-:W-:Y:S01]  /*85c0*/  UMOV UR9, UR33 ;  /* 0x0000002100097c82 */ /* 0x000fe20008000000 */
[----:B------:R-:W-:Y:S01]  /*85d0*/  UMOV UR11, UR19 ;  /* 0x00000013000b7c82 */ /* 0x000fe20008000000 */
[----:B------:R-:W-:Y:S01]  /*85e0*/  UMOV UR12, UR36 ;  /* 0x00000024000c7c82 */ /* 0x000fe20008000000 */
[----:B------:R-:W-:Y:S01]  /*85f0*/  UMOV UR10, UR26 ;  /* 0x0000001a000a7c82 */ /* 0x000fe20008000000 */
[----:B------:R-:W-:-:S02]  /*8600*/  LOP3.LUT R5, R5, R14, RZ, 0x3c, !PT ;  /* 0x0000000e05057212 */ /* 0x000fc400078e3cff */
[----:B------:R-:W-:Y:S01]  /*8610*/  SEL R6, R6, RZ, P1 ;  /* 0x000000ff06067207 */ /* 0x000fe20000800000 */
[----:B------:R0:W-:Y:S01]  /*8620*/  UTMALDG.3D [UR24], [UR6], desc[UR14] ;  /* 0x00000e18060075b4 */ /* 0x0001e20008011000 */
[----:B------:R0:W-:Y:S01]  /*8630*/  UTMALDG.3D [UR16], [UR30], desc[UR14] ;  /* 0x00000e101e0075b4 */ /* 0x0001e20008011000 */
[----:B------:R0:W-:Y:S02]  /*8640*/  UTMALDG.3D [UR8], [UR30], desc[UR14] ;  /* 0x00000e081e0075b4 */ /* 0x0001e40008011000 */
[----:B0-----:R-:W-:Y:S05]  /*8650*/  @P3 BRA `(.L_x_167) ;  /* 0xfffffffc00183947 */ /* 0x001fea000383ffff */
.L_x_163:
[----:B------:R-:W-:Y:S05]  /*8660*/  BSYNC B1 ;  /* 0x0000000000017941 */ /* 0x000fea0003800000 */
.L_x_162:
[----:B------:R-:W-:Y:S01]  /*8670*/  LOP3.LUT P3, RZ, R11, 0xff, RZ, 0xc0, !PT ;  /* 0x000000ff0bff7812 */ /* 0x000fe2000786c0ff */
[----:B------:R-:W-:Y:S01]  /*8680*/  IMAD.IADD R3, R12, 0x1, R3 ;  /* 0x000000010c037824 */ /* 0x000fe200078e0203 */
[----:B------:R-:W-:Y:S01]  /*8690*/  IADD3 R16, P4, R16, UR38, RZ ;  /* 0x0000002610107c10 */ /* 0x000fe2000ff9e0ff */
[----:B------:R-:W-:Y:S01]  /*86a0*/  ULDC.64 UR6, c[0x0][0x650] ;  /* 0x0001940000067ab9 */ /* 0x000fe20000000a00 */
[----:B------:R-:W-:Y:S01]  /*86b0*/  BSSY B1, `(.L_x_168) ;  /* 0x000006c000017945 */ /* 0x000fe20003800000 */
[----:B------:R-:W-:Y:S01]  /*86c0*/  IMAD.MOV.U32 R13, RZ, RZ, -0x1 ;  /* 0xffffffffff0d7424 */ /* 0x000fe200078e00ff */
[----:B------:R-:W-:Y:S01]  /*86d0*/  ISETP.GT.U32.AND P1, PT, R3, 0x1, PT ;  /* 0x000000010300780c */ /* 0x000fe20003f24070 */
[----:B------:R-:W-:Y:S01]  /*86e0*/  IMAD.MOV.U32 R20, RZ, RZ, -0x1 ;  /* 0xffffffffff147424 */ /* 0x000fe200078e00ff */
[----:B------:R-:W-:Y:S01]  /*86f0*/  SHF.R.U32.HI R4, RZ, 0x1, R3 ;  /* 0x00000001ff047819 */ /* 0x000fe20000011603 */
[----:B------:R-:W-:Y:S01]  /*8700*/  IMAD.MOV.U32 R8, RZ, RZ, -0x1 ;  /* 0xffffffffff087424 */ /* 0x000fe200078e00ff */
[----:B------:R-:W-:-:S02]  /*8710*/  ISETP.LT.U32.AND P1, PT, R12, 0x2, P1 ;  /* 0x000000020c00780c */ /* 0x000fc40000f21070 */
[----:B------:R-:W-:Y:S01]  /*8720*/  IADD3.X R17, R17, UR41, RZ, P4, !PT ;  /* 0x0000002911117c10 */ /* 0x000fe2000a7fe4ff */
[----:B------:R-:W0:Y:S01]  /*8730*/  @P3 S2R R6, SR_CgaCtaId ;  /* 0x0000000000063919 */ /* 0x000e220000008800 */
[----:B------:R-:W-:Y:S02]  /*8740*/  @P3 MOV R5, 0x400 ;  /* 0x0000040000053802 */ /* 0x000fe40000000f00 */
[----:B------:R-:W-:Y:S02]  /*8750*/  ISETP.GE.U32.AND P4, PT, R16, UR6, PT ;  /* 0x0000000610007c0c */ /* 0x000fe4000bf86070 */
[----:B------:R-:W-:Y:S02]  /*8760*/  LOP3.LUT R4, R4, 0x1, RZ, 0xc0, !PT ;  /* 0x0000000104047812 */ /* 0x000fe400078ec0ff */
[----:B------:R-:W-:Y:S02]  /*8770*/  LOP3.LUT R3, R3, 0x1, RZ, 0xc0, !PT ;  /* 0x0000000103037812 */ /* 0x000fe400078ec0ff */
[----:B------:R-:W-:-:S02]  /*8780*/  PRMT R11, RZ, 0x7610, R11 ;  /* 0x00007610ff0b7816 */ /* 0x000fc4000000000b */
[----:B0-----:R-:W-:-:S04]  /*8790*/  @P3 LEA R5, R6, R5, 0x18 ;  /* 0x0000000506053211 */ /* 0x001fc800078ec0ff */
[----:B------:R0:W-:Y:S01]  /*87a0*/  @P3 SYNCS.ARRIVE.TRANS64.A1T0 RZ, [R5+URZ+0x38], RZ ;  /* 0x000038ff05ff39a7 */ /* 0x0001e2000810003f */
[----:B------:R-:W-:-:S04]  /*87b0*/  ISETP.NE.U32.AND P3, PT, R4, 0x1, PT ;  /* 0x000000010400780c */ /* 0x000fc80003f65070 */
[----:B------:R-:W-:Y:S02]  /*87c0*/  ISETP.GT.U32.AND P3, PT, R12, 0x1, !P3 ;  /* 0x000000010c00780c */ /* 0x000fe40005f64070 */
[----:B0-----:R-:W-:Y:S02]  /*87d0*/  SEL R5, RZ, 0x1, !P1 ;  /* 0x00000001ff057807 */ /* 0x001fe40004800000 */
[----:B------:R-:W-:Y:S02]  /*87e0*/  ISETP.GE.U32.AND.EX P1, PT, R17, UR7, PT, P4 ;  /* 0x0000000711007c0c */ /* 0x000fe4000bf26140 */
[----:B------:R-:W-:-:S04]  /*87f0*/  SEL R4, RZ, 0x1, !P3 ;  /* 0x00000001ff047807 */ /* 0x000fc80005800000 */
[----:B------:R-:W-:Y:S02]  /*8800*/  LOP3.LUT R0, R4, R0, R5, 0x96, !PT ;  /* 0x0000000004007212 */ /* 0x000fe400078e9605 */
[----:B------:R-:W-:-:S05]  /*8810*/  PRMT R4, RZ, 0x7610, R4 ;  /* 0x00007610ff047816 */ /* 0x000fca0000000004 */
[----:B------:R-:W-:Y:S05]  /*8820*/  @P1 BRA `(.L_x_169) ;  /* 0x0000000400501947 */ /* 0x000fea0003800000 */
[----:B------:R-:W-:Y:S01]  /*8830*/  ULDC.64 UR6, c[0x0][0x628] ;  /* 0x00018a0000067ab9 */ /* 0x000fe20000000a00 */
[----:B------:R-:W0:Y:S01]  /*8840*/  S2R R14, SR_CTAID.X ;  /* 0x00000000000e7919 */ /* 0x000e220000002500 */
[----:B------:R-:W-:Y:S01]  /*8850*/  ISETP.NE.U32.AND P1, PT, RZ, UR6, PT ;  /* 0x00000006ff007c0c */ /* 0x000fe2000bf25070 */
[----:B------:R-:W-:Y:S01]  /*8860*/  ULDC UR9, c[0x0][0x630] ;  /* 0x00018c0000097ab9 */ /* 0x000fe20000000800 */
[----:B------:R-:W-:Y:S01]  /*8870*/  IMAD.MOV.U32 R4, RZ, RZ, R16 ;  /* 0x000000ffff047224 */ /* 0x000fe200078e0010 */
[----:B------:R-:W1:Y:S01]  /*8880*/  S2R R13, SR_CTAID.Y ;  /* 0x00000000000d7919 */ /* 0x000e620000002600 */
[----:B------:R-:W-:Y:S01]  /*8890*/  ISETP.NE.AND.EX P1, PT, RZ, UR7, PT, P1 ;  /* 0x00000007ff007c0c */ /* 0x000fe2000bf25310 */
[----:B------:R-:W-:-:S12]  /*88a0*/  IMAD.MOV.U32 R5, RZ, RZ, R17 ;  /* 0x000000ffff057224 */ /* 0x000fd800078e0011 */
[----:B------:R-:W-:Y:S05]  /*88b0*/  @!P1 BRA `(.L_x_170) ;  /* 0x0000000000289947 */ /* 0x000fea0003800000 */
[----:B------:R-:W-:Y:S02]  /*88c0*/  ULDC UR8, c[0x0][0x634] ;  /* 0x00018d0000087ab9 */ /* 0x000fe40000000800 */
[----:B------:R-:W-:-:S05]  /*88d0*/  IADD3 R9, P1, R16, UR8, RZ ;  /* 0x0000000810097c10 */ /* 0x000fca000ff3e0ff */
[----:B------:R-:W-:-:S04]  /*88e0*/  IMAD.X R15, RZ, RZ, R17, P1 ;  /* 0x000000ffff0f7224 */ /* 0x000fc800008e0611 */
[----:B------:R-:W-:-:S04]  /*88f0*/  IMAD.WIDE.U32 R6, R15, UR6, RZ ;  /* 0x000000060f067c25 */ /* 0x000fc8000f8e00ff */
[----:B------:R-:W-:-:S04]  /*8900*/  IMAD.WIDE.U32 R6, P1, R9, UR7, R6 ;  /* 0x0000000709067c25 */ /* 0x000fc8000f820006 */
[----:B------:R-:W-:-:S04]  /*8910*/  IMAD.WIDE.U32 R8, R9, UR6, RZ ;  /* 0x0000000609087c25 */ /* 0x000fc8000f8e00ff */
[----:B------:R-:W-:Y:S01]  /*8920*/  IMAD.X R5, RZ, RZ, RZ, P1 ;  /* 0x000000ffff057224 */ /* 0x000fe200008e06ff */
[----:B------:R-:W-:Y:S01]  /*8930*/  IADD3 RZ, P1, R9, R6, RZ ;  /* 0x0000000609ff7210 */ /* 0x000fe20007f3e0ff */
[----:B------:R-:W-:-:S04]  /*8940*/  IMAD.MOV.U32 R4, RZ, RZ, R7 ;  /* 0x000000ffff047224 */ /* 0x000fc800078e0007 */
[----:B------:R-:W-:-:S08]  /*8950*/  IMAD.WIDE.U32.X R4, R15, UR7, R4, P1 ;  /* 0x000000070f047c25 */ /* 0x000fd000088e0404 */
.L_x_170:
[--C-:B------:R-:W-:Y:S01]  /*8960*/  SHF.R.U64 R8, R4, UR9, R5.reuse ;  /* 0x0000000904087c19 */ /* 0x100fe20008001205 */
[----:B------:R-:W-:Y:S01]  /*8970*/  ULDC.64 UR6, c[0x0][0x620] ;  /* 0x0001880000067ab9 */ /* 0x000fe20000000a00 */
[----:B------:R-:W-:Y:S01]  /*8980*/  SHF.R.U32.HI R4, RZ, UR9, R5 ;  /* 0x00000009ff047c19 */ /* 0x000fe20008011605 */
[----:B------:R-:W2:Y:S01]  /*8990*/  LDC R25, c[0x0][0x144] ;  /* 0x00005100ff197b82 */ /* 0x000ea20000000800 */
[----:B------:R-:W-:Y:S01]  /*89a0*/  IADD3 R7, P1, RZ, -R8, RZ ;  /* 0x80000008ff077210 */ /* 0x000fe20007f3e0ff */
[----:B------:R-:W-:Y:S01]  /*89b0*/  ULDC.64 UR10, c[0x0][0x640] ;  /* 0x00019000000a7ab9 */ /* 0x000fe20000000a00 */
[----:B0-----:R-:W-:Y:S01]  /*89c0*/  I2FP.F32.U32 R9, R14 ;  /* 0x0000000e00097245 */ /* 0x001fe20000201000 */
[----:B------:R-:W-:Y:S02]  /*89d0*/  ULDC UR8, c[0x0][0x608] ;  /* 0x0001820000087ab9 */ /* 0x000fe40000000800 */
[----:B------:R-:W-:Y:S01]  /*89e0*/  IMAD.X R4, RZ, RZ, ~R4, P1 ;  /* 0x000000ffff047224 */ /* 0x000fe200008e0e04 */
[----:B------:R-:W-:Y:S01]  /*89f0*/  ISETP.NE.U32.AND P1, PT, RZ, UR10, PT ;  /* 0x0000000aff007c0c */ /* 0x000fe2000bf25070 */
[----:B------:R-:W0:Y:S02]  /*8a00*/  LDC R20, c[0x0][0x148] ;  /* 0x00005200ff147b82 */ /* 0x000e240000000800 */
[----:B------:R-:W-:Y:S01]  /*8a10*/  IMAD R6, R4, UR6, RZ ;  /* 0x0000000604067c24 */ /* 0x000fe2000f8e02ff */
[----:B------:R-:W-:Y:S01]  /*8a20*/  ISETP.NE.AND.EX P1, PT, RZ, UR11, PT, P1 ;  /* 0x0000000bff007c0c */ /* 0x000fe2000bf25310 */
[----:B------:R-:W-:Y:S01]  /*8a30*/  IMAD.WIDE.U32 R4, R7, UR6, R16 ;  /* 0x0000000607047c25 */ /* 0x000fe2000f8e0010 */
[----:B------:R-:W-:-:S03]  /*8a40*/  ULDC UR6, c[0x0][0x150] ;  /* 0x0000540000067ab9 */ /* 0x000fc60000000800 */
[----:B------:R-:W-:Y:S02]  /*8a50*/  IMAD R7, R7, UR7, R6 ;  /* 0x0000000707077c24 */ /* 0x000fe4000f8e0206 */
[----:B------:R-:W-:Y:S01]  /*8a60*/  FMUL R6, R9, UR6 ;  /* 0x0000000609067c20 */ /* 0x000fe20008400000 */
[----:B------:R-:W-:Y:S01]  /*8a70*/  ULDC UR6, c[0x0][0x618] ;  /* 0x0001860000067ab9 */ /* 0x000fe20000000800 */
[----:B------:R-:W-:Y:S01]  /*8a80*/  ULDC UR7, c[0x0][0x154] ;  /* 0x0000550000077ab9 */ /* 0x000fe20000000800 */
[----:B------:R-:W-:-:S03]  /*8a90*/  IMAD.IADD R5, R5, 0x1, R7 ;  /* 0x0000000105057824 */ /* 0x000fc600078e0207 */
[----:B------:R-:W3:Y:S02]  /*8aa0*/  F2I.U32.TRUNC.NTZ R6, R6 ;  /* 0x0000000600067305 */ /* 0x000ee4000020f000 */
[----:B------:R-:W-:Y:S02]  /*8ab0*/  SHF.R.U64 R9, R4, UR6, R5 ;  /* 0x0000000604097c19 */ /* 0x000fe40008001205 */
[----:B-1----:R-:W-:-:S05]  /*8ac0*/  I2FP.F32.U32 R4, R13 ;  /* 0x0000000d00047245 */ /* 0x002fca0000201000 */
[----:B------:R-:W-:Y:S01]  /*8ad0*/  FMUL R22, R4, UR7 ;  /* 0x0000000704167c20 */ /* 0x000fe20008400000 */
[----:B------:R-:W-:Y:S01]  /*8ae0*/  SHF.R.U32.HI R4, RZ, UR6, R5 ;  /* 0x00000006ff047c19 */ /* 0x000fe20008011605 */
[----:B------:R-:W-:-:S03]  /*8af0*/  ULDC UR6, c[0x0][0x658] ;  /* 0x0001960000067ab9 */ /* 0x000fc60000000800 */
[--C-:B------:R-:W-:Y:S01]  /*8b00*/  SHF.R.U64 R21, R9, UR8, R4.reuse ;  /* 0x0000000809157c19 */ /* 0x100fe20008001204 */
[----:B------:R-:W1:Y:S01]  /*8b10*/  F2I.U32.TRUNC.NTZ R22, R22 ;  /* 0x0000001600167305 */ /* 0x000e62000020f000 */
[----:B------:R-:W-:Y:S01]  /*8b20*/  SHF.R.U32.HI R4, RZ, UR8, R4 ;  /* 0x00000008ff047c19 */ /* 0x000fe20008011604 */
[----:B---3--:R-:W-:-:S03]  /*8b30*/  IMAD.MOV R6, RZ, RZ, -R6 ;  /* 0x000000ffff067224 */ /* 0x008fc600078e0a06 */
[----:B------:R-:W-:Y:S01]  /*8b40*/  SHF.R.U64 R15, R21, UR6, R4 ;  /* 0x00000006150f7c19 */ /* 0x000fe20008001204 */
[----:B--2---:R-:W-:Y:S01]  /*8b50*/  IMAD R14, R25, R6, R14 ;  /* 0x00000006190e7224 */ /* 0x004fe200078e020e */
[----:B------:R-:W-:-:S03]  /*8b60*/  SHF.R.U32.HI R23, RZ, UR6, R4 ;  /* 0x00000006ff177c19 */ /* 0x000fc60008011604 */
[----:B------:R-:W-:Y:S02]  /*8b70*/  IMAD.MOV.U32 R4, RZ, RZ, R15 ;  /* 0x000000ffff047224 */ /* 0x000fe400078e000f */
[----:B------:R-:W-:Y:S01]  /*8b80*/  IMAD.MOV.U32 R5, RZ, RZ, R23 ;  /* 0x000000ffff057224 */ /* 0x000fe200078e0017 */
[----:B-1----:R-:W-:Y:S06]  /*8b90*/  @!P1 BRA `(.L_x_171) ;  /* 0x0000000000289947 */ /* 0x002fec0003800000 */
[----:B------:R-:W-:Y:S02]  /*8ba0*/  ULDC UR6, c[0x0][0x64c] ;  /* 0x0001930000067ab9 */ /* 0x000fe40000000800 */
[----:B------:R-:W-:-:S05]  /*8bb0*/  IADD3 R5, P1, R15, UR6, RZ ;  /* 0x000000060f057c10 */ /* 0x000fca000ff3e0ff */
[----:B------:R-:W-:-:S04]  /*8bc0*/  IMAD.X R23, RZ, RZ, R23, P1 ;  /* 0x000000ffff177224 */ /* 0x000fc800008e0617 */
[----:B------:R-:W-:-:S04]  /*8bd0*/  IMAD.WIDE.U32 R6, R23, UR10, RZ ;  /* 0x0000000a17067c25 */ /* 0x000fc8000f8e00ff */
[----:B------:R-:W-:-:S04]  /*8be0*/  IMAD.WIDE.U32 R6, P1, R5, UR11, R6 ;  /* 0x0000000b05067c25 */ /* 0x000fc8000f820006 */
[----:B------:R-:W-:-:S04]  /*8bf0*/  IMAD.WIDE.U32 R4, R5, UR10, RZ ;  /* 0x0000000a05047c25 */ /* 0x000fc8000f8e00ff */
[----:B------:R-:W-:Y:S01]  /*8c00*/  IMAD.MOV.U32 R4, RZ, RZ, R7 ;  /* 0x000000ffff047224 */ /* 0x000fe200078e0007 */
[----:B------:R-:W-:Y:S01]  /*8c10*/  IADD3 RZ, P3, R5, R6, RZ ;  /* 0x0000000605ff7210 */ /* 0x000fe20007f7e0ff */
[----:B------:R-:W-:-:S04]  /*8c20*/  IMAD.X R5, RZ, RZ, RZ, P1 ;  /* 0x000000ffff057224 */ /* 0x000fc800008e06ff */
[----:B------:R-:W-:-:S08]  /*8c30*/  IMAD.WIDE.U32.X R4, R23, UR11, R4, P3 ;  /* 0x0000000b17047c25 */ /* 0x000fd000098e0404 */
.L_x_171:
[----:B------:R-:W-:Y:S01]  /*8c40*/  ISETP.NE.AND P1, PT, R2, 0x1, PT ;  /* 0x000000010200780c */ /* 0x000fe20003f25270 */
[----:B------:R-:W-:Y:S01]  /*8c50*/  ULDC UR6, c[0x0][0x648] ;  /* 0x0001920000067ab9 */ /* 0x000fe20000000800 */
[----:B------:R-:W-:Y:S01]  /*8c60*/  LOP3.LUT R21, R21, UR13, RZ, 0xc0, !PT ;  /* 0x0000000d15157c12 */ /* 0x000fe2000f8ec0ff */
[----:B------:R-:W-:Y:S01]  /*8c70*/  IMAD.MOV R22, RZ, RZ, -R22 ;  /* 0x000000ffff167224 */ /* 0x000fe200078e0a16 */
[----:B------:R-:W-:Y:S01]  /*8c80*/  SHF.R.U64 R4, R4, UR6, R5 ;  /* 0x0000000604047c19 */ /* 0x000fe20008001205 */
[----:B------:R-:W-:Y:S01]  /*8c90*/  ULDC UR6, c[0x0][0x638] ;  /* 0x00018e0000067ab9 */ /* 0x000fe20000000800 */
[----:B------:R-:W-:Y:S01]  /*8ca0*/  ULDC UR7, c[0x0][0x610] ;  /* 0x0001840000077ab9 */ /* 0x000fe20000000800 */
[----:B------:R-:W-:Y:S02]  /*8cb0*/  IMAD.MOV.U32 R5, RZ, RZ, 0x1 ;  /* 0x00000001ff057424 */ /* 0x000fe400078e00ff */
[----:B------:R-:W-:Y:S02]  /*8cc0*/  IMAD.MOV R6, RZ, RZ, -R4 ;  /* 0x000000ffff067224 */ /* 0x000fe400078e0a04 */
[----:B------:R-:W-:Y:S01]  /*8cd0*/  IMAD R21, R4, UR5, R21 ;  /* 0x0000000504157c24 */ /* 0x000fe2000f8e0215 */
[----:B------:R-:W-:Y:S01]  /*8ce0*/  LOP3.LUT R4, R9, UR4, RZ, 0xc0, !PT ;  /* 0x0000000409047c12 */ /* 0x000fe2000f8ec0ff */
[----:B0-----:R-:W-:-:S02]  /*8cf0*/  @P1 IMAD R14, R20, R22, R13 ;  /* 0x00000016140e1224 */ /* 0x001fc400078e020d */
[----:B------:R-:W-:Y:S01]  /*8d00*/  IMAD R15, R6, UR6, R15 ;  /* 0x00000006060f7c24 */ /* 0x000fe2000f8e020f */
[----:B------:R-:W-:Y:S01]  /*8d10*/  ULDC UR6, c[0x0][0x600] ;  /* 0x0001800000067ab9 */ /* 0x000fe20000000800 */
[----:B------:R-:W-:Y:S02]  /*8d20*/  IMAD R14, R21, UR7, R14 ;  /* 0x00000007150e7c24 */ /* 0x000fe4000f8e020e */
[--C-:B------:R-:W-:Y:S01]  /*8d30*/  IMAD R15, R15, UR6, R4.reuse ;  /* 0x000000060f0f7c24 */ /* 0x100fe2000f8e0204 */
[----:B------:R-:W-:-:S04]  /*8d40*/  PRMT R4, R5, 0x7610, R4 ;  /* 0x0000761005047816 */ /* 0x000fc80000000004 */
[----:B------:R-:W-:Y:S02]  /*8d50*/  SEL R20, R15, R14, !P1 ;  /* 0x0000000e0f147207 */ /* 0x000fe40004800000 */
[----:B------:R-:W-:-:S07]  /*8d60*/  SEL R13, R14, R15, !P1 ;  /* 0x0000000f0e0d7207 */ /* 0x000fce0004800000 */
.L_x_169:
[----:B------:R-:W-:Y:S05]  /*8d70*/  BSYNC B1 ;  /* 0x0000000000017941 */ /* 0x000fea0003800000 */
.L_x_168:
[----:B------:R-:W-:-:S13]  /*8d80*/  LOP3.LUT P1, RZ, R4, 0xff, RZ, 0xc0, !PT ;  /* 0x000000ff04ff7812 */ /* 0x000fda000782c0ff */
[----:B------:R-:W-:Y:S05]  /*8d90*/  @P1 BRA `(.L_x_172) ;  /* 0xfffffff400141947 */ /* 0x000fea000383ffff */
[----:B------:R-:W-:Y:S05]  /*8da0*/  BSYNC B0 ;  /* 0x0000000000007941 */ /* 0x000fea0003800000 */
.L_x_160:
[----:B------:R-:W-:-:S03]  /*8db0*/  UMOV UR6, 0xffffffff ;  /* 0xffffffff00067882 */ /* 0x000fc60000000000 */
[----:B------:R-:W-:Y:S05]  /*8dc0*/  BRA.DIV UR6, `(.L_x_173) ;  /* 0x0000000206d07947 */ /* 0x000fea000b800000 */
[----:B------:R-:W-:-:S13]  /*8dd0*/  ELECT P6, URZ, PT ;  /* 0x00000000003f782f */ /* 0x000fda00038c0000 */
.L_x_185:
[----:B------:R-:W-:Y:S04]  /*8de0*/  BSSY B0, `(.L_x_174) ;  /* 0x0000019000007945 */ /* 0x000fe80003800000 */
[----:B------:R-:W-:Y:S05]  /*8df0*/  @!P6 BRA `(.L_x_175) ;  /* 0x00000000005ce947 */ /* 0x000fea0003800000 */
[----:B------:R-:W-:-:S04]  /*8e00*/  LOP3.LUT R18, R18, 0x2, RZ, 0xfc, !PT ;  /* 0x0000000212127812 */ /* 0x000fc800078efcff */
[----:B------:R-:W-:-:S13]  /*8e10*/  ISETP.NE.AND P0, PT, R18, 0x3, PT ;  /* 0x000000031200780c */ /* 0x000fda0003f05270 */
[----:B------:R-:W-:Y:S05]  /*8e20*/  @!P0 BRA `(.L_x_176) ;  /* 0x0000000000048947 */ /* 0x000fea0003800000 */
[----:B------:R-:W-:Y:S01]  /*8e30*/  BPT.TRAP 0x1 ;  /* 0x000000040000795c */ /* 0x000fe20000300000 */
.L_x_176:
[----:B------:R-:W0:Y:S01]  /*8e40*/  S2R R5, SR_CgaCtaId ;  /* 0x0000000000057919 */ /* 0x000e220000008800 */
[----:B------:R-:W-:Y:S02]  /*8e50*/  MOV R2, 0x400 ;  /* 0x0000040000027802 */ /* 0x000fe40000000f00 */
[----:B------:R-:W-:Y:S02]  /*8e60*/  SHF.L.U32 R4, R0, 0x1f, RZ ;  /* 0x0000001f00047819 */ /* 0x000fe400000006ff */
[----:B0-----:R-:W-:-:S05]  /*8e70*/  LEA R2, R5, R2, 0x18 ;  /* 0x0000000205027211 */ /* 0x001fca00078ec0ff */
[----:B------:R-:W-:-:S04]  /*8e80*/  VIADD R2, R2, 0x10 ;  /* 0x0000001002027836 */ /* 0x000fc80000000000 */
[C---:B------:R-:W-:Y:S02]  /*8e90*/  IMAD R7, R3.reuse, 0x8, R2 ;  /* 0x0000000803077824 */ /* 0x040fe400078e0202 */
[----:B------:R-:W-:Y:S02]  /*8ea0*/  VIADD R3, R3, 0x1 ;  /* 0x0000000103037836 */ /* 0x000fe40000000000 */
[----:B------:R-:W0:Y:S03]  /*8eb0*/  SYNCS.PHASECHK.TRANS64.TRYWAIT P0, [R7+URZ], R4 ;  /* 0x00000004070075a7 */ /* 0x000e26000800017f */
[----:B------:R-:W-:-:S04]  /*8ec0*/  ISETP.NE.AND P1, PT, R3, 0x2, PT ;  /* 0x000000020300780c */ /* 0x000fc80003f25270 */
[----:B------:R-:W-:Y:S02]  /*8ed0*/  SEL R5, RZ, 0x1, P1 ;  /* 0x00000001ff057807 */ /* 0x000fe40000800000 */
[----:B------:R-:W-:Y:S02]  /*8ee0*/  SEL R3, R3, RZ, P1 ;  /* 0x000000ff03037207 */ /* 0x000fe40000800000 */
[----:B------:R-:W-:Y:S01]  /*8ef0*/  LOP3.LUT R0, R0, R5, RZ, 0x3c, !PT ;  /* 0x0000000500007212 */ /* 0x000fe200078e3cff */
[----:B0-----:R-:W-:Y:S06]  /*8f00*/  @!P0 BRA `(.L_x_177) ;  /* 0x0000000000a08947 */ /* 0x001fec0003800000 */
.L_x_186:
[----:B------:R-:W-:Y:S01]  /*8f10*/  IMAD R3, R3, 0x8, R2 ;  /* 0x0000000803037824 */ /* 0x000fe200078e0202 */
[----:B------:R-:W-:-:S07]  /*8f20*/  SHF.L.U32 R0, R0, 0x1f, RZ ;  /* 0x0000001f00007819 */ /* 0x000fce00000006ff */
.L_x_178:
[----:B-1----:R1:W2:Y:S02]  /*8f30*/  SYNCS.PHASECHK.TRANS64.TRYWAIT P0, [R3+URZ], R0 ;  /* 0x00000000030075a7 */ /* 0x0022a4000800017f */
[----:B--2---:R-:W-:Y:S05]  /*8f40*/  @!P0 NANOSLEEP.SYNCS 0x989680 ;  /* 0x009896800000895d */ /* 0x004fea0003900000 */
[----:B------:R-:W2:Y:S02]  /*8f50*/  @!P0 SYNCS.PHASECHK.TRANS64 P0, [R3+URZ], R0 ;  /* 0x00000000030085a7 */ /* 0x000ea4000800007f */
[----:B--2---:R-:W-:Y:S05]  /*8f60*/  @!P0 BRA `(.L_x_178) ;  /* 0xfffffffc00f08947 */ /* 0x004fea000383ffff */
.L_x_175:
[----:B------:R-:W-:Y:S05]  /*8f70*/  BSYNC B0 ;  /* 0x0000000000007941 */ /* 0x000fea0003800000 */
.L_x_174:
[----:B------:R-:W-:Y:S05]  /*8f80*/  EXIT ;  /* 0x000000000000794d */ /* 0x000fea0003800000 */
.L_x_17:
[----:B-1----:R1:W2:Y:S02]  /*8f90*/  SYNCS.PHASECHK.TRANS64.TRYWAIT P1, [R3+URZ], R0 ;  /* 0x00000000030075a7 */ /* 0x0022a4000802017f */
[----:B--2---:R-:W-:Y:S05]  /*8fa0*/  @!P1 NANOSLEEP.SYNCS 0x989680 ;  /* 0x009896800000995d */ /* 0x004fea0003900000 */
[----:B------:R-:W2:Y:S02]  /*8fb0*/  @!P1 SYNCS.PHASECHK.TRANS64 P1, [R3+URZ], R0 ;  /* 0x00000000030095a7 */ /* 0x000ea4000802007f */
[----:B--2---:R-:W-:Y:S05]  /*8fc0*/  @!P1 BRA `(.L_x_17) ;  /* 0xfffffffc00f09947 */ /* 0x004fea000383ffff */
[----:B------:R-:W-:Y:S05]  /*8fd0*/  BRA `(.L_x_16) ;  /* 0xffffff8400347947 */ /* 0x000fea000383ffff */
.L_x_22:
[----:B-1----:R-:W-:-:S04]  /*8fe0*/  IMAD.U32 R4, RZ, RZ, UR4 ;  /* 0x00000004ff047e24 */ /* 0x002fc8000f8e00ff */
[----:B------:R1:W2:Y:S03]  /*8ff0*/  SYNCS.PHASECHK.TRANS64.TRYWAIT P1, [R4+URZ], R3 ;  /* 0x00000003040075a7 */ /* 0x0002a6000802017f */
[----:B--2---:R-:W-:Y:S05]  /*9000*/  @!P1 NANOSLEEP.SYNCS 0x989680 ;  /* 0x009896800000995d */ /* 0x004fea0003900000 */
[----:B------:R-:W2:Y:S02]  /*9010*/  @!P1 SYNCS.PHASECHK.TRANS64 P1, [R4+URZ], R3 ;  /* 0x00000003040095a7 */ /* 0x000ea4000802007f */
[----:B--2---:R-:W-:Y:S05]  /*9020*/  @!P1 BRA `(.L_x_22) ;  /* 0xfffffffc00ec9947 */ /* 0x004fea000383ffff */
[----:B------:R-:W-:Y:S05]  /*9030*/  BRA `(.L_x_21) ;  /* 0xffffff8c00387947 */ /* 0x000fea000383ffff */
.L_x_161:
[----:B------:R-:W-:Y:S01]  /*9040*/  BSSY B1, `(.L_x_179) ;  /* 0x0000006000017945 */ /* 0x000fe20003800000 */
[----:B------:R-:W-:-:S07]  /*9050*/  IMAD.MOV.U32 R15, RZ, RZ, -0x1 ;  /* 0xffffffffff0f7424 */ /* 0x000fce00078e00ff */
[----:B------:R-:W-:Y:S05]  /*9060*/  WARPSYNC.COLLECTIVE R15, `(.L_x_180) ;  /* 0x000000000f0c7348 */ /* 0x000fea0003c00000 */
[----:B------:R-:W-:Y:S02]  /*9070*/  ELECT P6, UR62, PT ;  /* 0x00000000003e782f */ /* 0x000fe400038c0000 */
[----:B------:R-:W-:Y:S01]  /*9080*/  MOV R14, UR62 ;  /* 0x0000003e000e7c02 */ /* 0x000fe20008000f00 */
[----:B------:R-:W-:Y:S10]  /*9090*/  ENDCOLLECTIVE ;  /* 0x000000000000791b */ /* 0x000ff40003800000 */
.L_x_180:
[----:B------:R-:W-:Y:S05]  /*90a0*/  BSYNC B1 ;  /* 0x0000000000017941 */ /* 0x000fea0003800000 */
.L_x_179:
[----:B------:R-:W-:Y:S05]  /*90b0*/  BRA `(.L_x_181) ;  /* 0xfffffff000587947 */ /* 0x000fea000383ffff */
.L_x_164:
[----:B0-----:R0:W1:Y:S02]  /*90c0*/  SYNCS.PHASECHK.TRANS64.TRYWAIT P1, [R14+URZ+0x10], R7 ;  /* 0x000010070e0075a7 */ /* 0x001064000802017f */
[----:B-1----:R-:W-:Y:S05]  /*90d0*/  @!P1 NANOSLEEP.SYNCS 0x989680 ;  /* 0x009896800000995d */ /* 0x002fea0003900000 */
[----:B------:R-:W1:Y:S02]  /*90e0*/  @!P1 SYNCS.PHASECHK.TRANS64 P1, [R14+URZ+0x10], R7 ;  /* 0x000010070e0095a7 */ /* 0x000e64000802007f */
[----:B-1----:R-:W-:Y:S05]  /*90f0*/  @!P1 BRA `(.L_x_164) ;  /* 0xfffffffc00f09947 */ /* 0x002fea000383ffff */
[----:B------:R-:W-:Y:S05]  /*9100*/  BRA `(.L_x_182) ;  /* 0xfffffff0008c7947 */ /* 0x000fea000383ffff */
.L_x_173:
[----:B------:R-:W-:Y:S01]  /*9110*/  BSSY B0, `(.L_x_183) ;  /* 0x0000006000007945 */ /* 0x000fe20003800000 */
[----:B------:R-:W-:-:S07]  /*9120*/  IMAD.MOV.U32 R15, RZ, RZ, -0x1 ;  /* 0xffffffffff0f7424 */ /* 0x000fce00078e00ff */
[----:B------:R-:W-:Y:S05]  /*9130*/  WARPSYNC.COLLECTIVE R15, `(.L_x_184) ;  /* 0x000000000f0c7348 */ /* 0x000fea0003c00000 */
[----:B------:R-:W-:Y:S02]  /*9140*/  ELECT P6, UR62, PT ;  /* 0x00000000003e782f */ /* 0x000fe400038c0000 */
[----:B------:R-:W-:Y:S01]  /*9150*/  MOV R14, UR62 ;  /* 0x0000003e000e7c02 */ /* 0x000fe20008000f00 */
[----:B------:R-:W-:Y:S10]  /*9160*/  ENDCOLLECTIVE ;  /* 0x000000000000791b */ /* 0x000ff40003800000 */
.L_x_184:
[----:B------:R-:W-:Y:S05]  /*9170*/  BSYNC B0 ;  /* 0x0000000000007941 */ /* 0x000fea0003800000 */
.L_x_183:
[----:B------:R-:W-:Y:S05]  /*9180*/  BRA `(.L_x_185) ;  /* 0xfffffffc00147947 */ /* 0x000fea000383ffff */
.L_x_177:
[----:B0-----:R0:W1:Y:S02]  /*9190*/  SYNCS.PHASECHK.TRANS64.TRYWAIT P0, [R7+URZ], R4 ;  /* 0x00000004070075a7 */ /* 0x001064000800017f */
[----:B-1----:R-:W-:Y:S05]  /*91a0*/  @!P0 NANOSLEEP.SYNCS 0x989680 ;  /* 0x009896800000895d */ /* 0x002fea0003900000 */
[----:B------:R-:W1:Y:S02]  /*91b0*/  @!P0 SYNCS.PHASECHK.TRANS64 P0, [R7+URZ], R4 ;  /* 0x00000004070085a7 */ /* 0x000e64000800007f */
[----:B-1----:R-:W-:Y:S05]  /*91c0*/  @!P0 BRA `(.L_x_177) ;  /* 0xfffffffc00f08947 */ /* 0x002fea000383ffff */
[----:B------:R-:W-:Y:S05]  /*91d0*/  BRA `(.L_x_186) ;  /* 0xfffffffc004c7947 */ /* 0x000fea000383ffff */
.L_x_187:
[----:B------:R-:W-:-:S00]  /*91e0*/  BRA `(.L_x_187) ;  /* 0xfffffffc00fc7947 */ /* 0x000fc0000383ffff */
[----:B------:R-:W-:-:S00]  /*91f0*/  NOP ;  /* 0x0000000000007918 */ /* 0x000fc00000000000 */
        /* <DEDUP_REMOVED lines=8> */
.L_x_188:


//--------------------- .nv.global.init           --------------------------
	.section	.nv.global.init,"aw",@progbits
.nv.global.init:
	.type		$str$22,@object
	.size		$str$22,($str$23 - $str$22)
$str$22:
        /*0000*/ 	.byte	0x6b, 0x5f, 0x74, 0x69, 0x6c, 0x65, 0x5f, 0x63, 0x6f, 0x75, 0x6e, 0x74, 0x20, 0x3e, 0x3d, 0x20
        /*0010*/ 	.byte	0x31, 0x00
	.type		$str$23,@object
	.size		$str$23,(__unnamed_1 - $str$23)
$str$23:
        /*0012*/ 	.byte	0x2f, 0x74, 0x6d, 0x70, 0x2f, 0x63, 0x75, 0x74, 0x6c, 0x61, 0x73, 0x73, 0x5f, 0x73, 0x77, 0x65
        /*0022*/ 	.byte	0x65, 0x70, 0x5f, 0x73, 0x72, 0x63, 0x2f, 0x69, 0x6e, 0x63, 0x6c, 0x75, 0x64, 0x65, 0x2f, 0x63
        /*0032*/ 	.byte	0x75, 0x74, 0x6c, 0x61, 0x73, 0x73, 0x2f, 0x67, 0x65, 0x6d, 0x6d, 0x2f, 0x63, 0x6f, 0x6c, 0x6c
        /*0042*/ 	.byte	0x65, 0x63, 0x74, 0x69, 0x76, 0x65, 0x2f, 0x73, 0x6d, 0x39, 0x30, 0x5f, 0x6d, 0x6d, 0x61, 0x5f
        /*0052*/ 	.byte	0x74, 0x6d, 0x61, 0x5f, 0x67, 0x6d, 0x6d, 0x61, 0x5f, 0x73, 0x73, 0x5f, 0x77, 0x61, 0x72, 0x70
        /*0062*/ 	.byte	0x73, 0x70, 0x65, 0x63, 0x69, 0x61, 0x6c, 0x69, 0x7a, 0x65, 0x64, 0x2e, 0x68, 0x70, 0x70, 0x00
	.type		__unnamed_1,@object
	.size		__unnamed_1,(.L_0 - __unnamed_1)
__unnamed_1:
        /*0072*/ 	.byte	0x76, 0x6f, 0x69, 0x64, 0x20, 0x63, 0x75, 0x74, 0x6c, 0x61, 0x73, 0x73, 0x3a, 0x3a, 0x67, 0x65
        /* <DEDUP_REMOVED lines=180> */
        /*0bc2*/ 	.byte	0x74, 0x79, 0x5d, 0x00
.L_0:


//--------------------- .nv.shared._ZN7cutlass13device_kernelINS_4gemm6kernel13GemmUniversalIN4cute5tupleIJiiiiEEENS1_10collective13CollectiveMmaINS1_34MainloopSm90TmaGmmaWarpSpecializedILi2ENS5_IJNS4_1CILi1EEESB_SB_EEENS1_35KernelTmaWarpSpecializedCooperativeEEENS5_IJNSA_ILi256EEENSA_ILi64EEENSA_ILi128EEEEEENS_10bfloat16_tENS5_IJlSB_lEEESJ_SK_NS4_8TiledMMAINS4_8MMA_AtomIJNS4_4SM904GMMA27MMA_64x64x16_F32BF16BF16_SSILNSO_5MajorE0ELSQ_0ELNSO_7ScaleInE1ELSR_1EEEEEENS4_6LayoutINS5_IJNSA_ILi2EEESB_SB_EEENS5_IJSB_NSA_ILi0EEESX_EEEEENS5_IJNS4_10UnderscoreES10_S10_EEEEENS4_13SM90_TMA_LOADENS4_14ComposedLayoutINS4_7SwizzleILi3ELi4ELi3EEENS4_18smem_ptr_flag_bitsILi16EEENSU_INS5_IJNSA_ILi8EEESG_EEENS5_IJSG_SB_EEEEEEEvNS4_8identityES13_S1D_vS1E_EENS_8epilogue10collective6detail29Sm90TmaWarpSpecializedAdapterINS1H_15DefaultEpilogueISJ_SK_SK_NS1G_6thread17LinearCombinationISJ_Li1EffLNS1L_9ScaleType4KindE0ELNS_15FloatRoundStyleE2ESJ_EENS1_15EpilogueDefaultEEEEEvvEEEEvNT_6ParamsE --------------------------
	.section	.nv.shared._ZN7cutlass13device_kernelINS_4gemm6kernel13GemmUniversalIN4cute5tupleIJiiiiEEENS1_10collective13CollectiveMmaINS1_34MainloopSm90TmaGmmaWarpSpecializedILi2ENS5_IJNS4_1CILi1EEESB_SB_EEENS1_35KernelTmaWarpSpecializedCooperativeEEENS5_IJNSA_ILi256EEENSA_ILi64EEENSA_ILi128EEEEEENS_10bfloat16_tENS5_IJlSB_lEEESJ_SK_NS4_8TiledMMAINS4_8MMA_AtomIJNS4_4SM904GMMA27MMA_64x64x16_F32BF16BF16_SSILNSO_5MajorE0ELSQ_0ELNSO_7ScaleInE1ELSR_1EEEEEENS4_6LayoutINS5_IJNSA_ILi2EEESB_SB_EEENS5_IJSB_NSA_ILi0EEESX_EEEEENS5_IJNS4_10UnderscoreES10_S10_EEEEENS4_13SM90_TMA_LOADENS4_14ComposedLayoutINS4_7SwizzleILi3ELi4ELi3EEENS4_18smem_ptr_flag_bitsILi16EEENSU_INS5_IJNSA_ILi8EEESG_EEENS5_IJSG_SB_EEEEEEEvNS4_8identityES13_S1D_vS1E_EENS_8epilogue10collective6detail29Sm90TmaWarpSpecializedAdapterINS1H_15DefaultEpilogueISJ_SK_SK_NS1G_6thread17LinearCombinationISJ_Li1EffLNS1L_9ScaleType4KindE0ELNS_15FloatRoundStyleE2ESJ_EENS1_15EpilogueDefaultEEEEEvvEEEEvNT_6ParamsE,"aw",@nobits
	.sectionflags	@""
	.align	16
	.zero		1024


//--------------------- .nv.shared.reserved.0     --------------------------
	.section	.nv.shared.reserved.0,"aw",@nobits
	.weak		__nv_reservedSMEM_offset_0_alias
	.size		__nv_reservedSMEM_offset_0_alias, 0, 0
	.other		__nv_reservedSMEM_offset_0_alias,@"STO_CUDA_RESERVED_SHARED STV_DEFAULT"
__nv_reservedSMEM_offset_0_alias:
	.zero		0


//--------------------- .nv.global                --------------------------
	.section	.nv.global,"aw",@nobits
.nv.global:
	.type		_ZN40_INTERNAL_a2a705c3_4_k_cu_bbeb031d_155754cute1_E,@object
	.size		_ZN40_INTERNAL_a2a705c3_4_k_cu_bbeb031d_155754cute1_E,(_ZN40_INTERNAL_a2a705c3_4_k_cu_bbeb031d_155754cuda3std3__45__cpo6cbeginE - _ZN40_INTERNAL_a2a705c3_4_k_cu_bbeb031d_155754cute1_E)
_ZN40_INTERNAL_a2a705c3_4_k_cu_bbeb031d_155754cute1_E:
	.zero		1
	.type		_ZN40_INTERNAL_a2a705c3_4_k_cu_bbeb031d_155754cuda3std3__45__cpo6cbeginE,@object
	.size		_ZN40_INTERNAL_a2a705c3_4_k_cu_bbeb031d_155754cuda3std3__45__cpo6cbeginE,(_ZN40_INTERNAL_a2a705c3_4_k_cu_bbeb031d_155754cuda3std3__48in_placeE - _ZN40_INTERNAL_a2a705c3_4_k_cu_bbeb031d_155754cuda3std3__45__cpo6cbeginE)
_ZN40_INTERNAL_a2a705c3_4_k_cu_bbeb031d_155754cuda3std3__45__cpo6cbeginE:
	.zero		1
	.type		_ZN40_INTERNAL_a2a705c3_4_k_cu_bbeb031d_155754cuda3std3__48in_placeE,@object
	.size		_ZN40_INTERNAL_a2a705c3_4_k_cu_bbeb031d_155754cuda3std3__48in_placeE,(_ZN40_INTERNAL_a2a705c3_4_k_cu_bbeb031d_155754cuda3std6ranges3__45__cpo9iter_moveE - _ZN40_INTERNAL_a2a705c3_4_k_cu_bbeb031d_155754cuda3std3__48in_placeE)
_ZN40_INTERNAL_a2a705c3_4_k_cu_bbeb031d_155754cuda3std3__48in_placeE:
	.zero		1
	.type		_ZN40_INTERNAL_a2a705c3_4_k_cu_bbeb031d_155754cuda3std6ranges3__45__cpo9iter_moveE,@object
	.size		_ZN40_INTERNAL_a2a705c3_4_k_cu_bbeb031d_155754cuda3std6ranges3__45__cpo9iter_moveE,(_ZN40_INTERNAL_a2a705c3_4_k_cu_bbeb031d_155754cuda3std3__45__cpo5beginE - _ZN40_INTERNAL_a2a705c3_4_k_cu_bbeb031d_155754cuda3std6ranges3__45__cpo9iter_moveE)
_ZN40_INTERNAL_a2a705c3_4_k_cu_bbeb031d_155754cuda3std6ranges3__45__cpo9iter_moveE:
	.zero		1
	.type		_ZN40_INTERNAL_a2a705c3_4_k_cu_bbeb031d_155754cuda3std3__45__cpo5beginE,@object
	.size		_ZN40_INTERNAL_a2a705c3_4_k_cu_bbeb031d_155754cuda3std3__45__cpo5beginE,(_ZN40_INTERNAL_a2a705c3_4_k_cu_bbeb031d_155754cuda3std3__442_GLOBAL__N__a2a705c3_4_k_cu_bbeb031d_155756ignoreE - _ZN40_INTERNAL_a2a705c3_4_k_cu_bbeb031d_155754cuda3std3__45__cpo5beginE)
_ZN40_INTERNAL_a2a705c3_4_k_cu_bbeb031d_155754cuda3std3__45__cpo5beginE:
	.zero		1
	.type		_ZN40_INTERNAL_a2a705c3_4_k_cu_bbeb031d_155754cuda3std3__442_GLOBAL__N__a2a705c3_4_k_cu_bbeb031d_155756ignoreE,@object
	.size		_ZN40_INTERNAL_a2a705c3_4_k_cu_bbeb031d_155754cuda3std3__442_GLOBAL__N__a2a705c3_4_k_cu_bbeb031d_155756ignoreE,(_ZN40_INTERNAL_a2a705c3_4_k_cu_bbeb031d_155754cute7productE - _ZN40_INTERNAL_a2a705c3_4_k_cu_bbeb031d_155754cuda3std3__442_GLOBAL__N__a2a705c3_4_k_cu_bbeb031d_155756ignoreE)
_ZN40_INTERNAL_a2a705c3_4_k_cu_bbeb031d_155754cuda3std3__442_GLOBAL__N__a2a705c3_4_k_cu_bbeb031d_155756ignoreE:
	.zero		1
	.type		_ZN40_INTERNAL_a2a705c3_4_k_cu_bbeb031d_155754cute7productE,@object
	.size		_ZN40_INTERNAL_a2a705c3_4_k_cu_bbeb031d_155754cute7productE,(_ZN40_INTERNAL_a2a705c3_4_k_cu_bbeb031d_155754cuda3std3__45__cpo3endE - _ZN40_INTERNAL_a2a705c3_4_k_cu_bbeb031d_155754cute7productE)
_ZN40_INTERNAL_a2a705c3_4_k_cu_bbeb031d_155754cute7productE:
	.zero		1
	.type		_ZN40_INTERNAL_a2a705c3_4_k_cu_bbeb031d_155754cuda3std3__45__cpo3endE,@object
	.size		_ZN40_INTERNAL_a2a705c3_4_k_cu_bbeb031d_155754cuda3std3__45__cpo3endE,(_ZN40_INTERNAL_a2a705c3_4_k_cu_bbeb031d_155754cuda3std3__419piecewise_constructE - _ZN40_INTERNAL_a2a705c3_4_k_cu_bbeb031d_155754cuda3std3__45__cpo3endE)
_ZN40_INTERNAL_a2a705c3_4_k_cu_bbeb031d_155754cuda3std3__45__cpo3endE:
	.zero		1
	.type		_ZN40_INTERNAL_a2a705c3_4_k_cu_bbeb031d_155754cuda3std3__419piecewise_constructE,@object
	.size		_ZN40_INTERNAL_a2a705c3_4_k_cu_bbeb031d_155754cuda3std3__419piecewise_constructE,(_ZN40_INTERNAL_a2a705c3_4_k_cu_bbeb031d_155754cuda3std3__45__cpo4cendE - _ZN40_INTERNAL_a2a705c3_4_k_cu_bbeb031d_155754cuda3std3__419piecewise_constructE)
_ZN40_INTERNAL_a2a705c3_4_k_cu_bbeb031d_155754cuda3std3__419piecewise_constructE:
	.zero		1
	.type		_ZN40_INTERNAL_a2a705c3_4_k_cu_bbeb031d_155754cuda3std3__45__cpo4cendE,@object
	.size		_ZN40_INTERNAL_a2a705c3_4_k_cu_bbeb031d_155754cuda3std3__45__cpo4cendE,(_ZN40_INTERNAL_a2a705c3_4_k_cu_bbeb031d_155754cuda3std6ranges3__45__cpo4swapE - _ZN40_INTERNAL_a2a705c3_4_k_cu_bbeb031d_155754cuda3std3__45__cpo4cendE)
_ZN40_INTERNAL_a2a705c3_4_k_cu_bbeb031d_155754cuda3std3__45__cpo4cendE:
	.zero		1
	.type		_ZN40_INTERNAL_a2a705c3_4_k_cu_bbeb031d_155754cuda3std6ranges3__45__cpo4swapE,@object
	.size		_ZN40_INTERNAL_a2a705c3_4_k_cu_bbeb031d_155754cuda3std6ranges3__45__cpo4swapE,(.L_8 - _ZN40_INTERNAL_a2a705c3_4_k_cu_bbeb031d_155754cuda3std6ranges3__45__cpo4swapE)
_ZN40_INTERNAL_a2a705c3_4_k_cu_bbeb031d_155754cuda3std6ranges3__45__cpo4swapE:
	.zero		1
.L_8:


//--------------------- .nv.constant0._ZN7cutlass13device_kernelINS_4gemm6kernel13GemmUniversalIN4cute5tupleIJiiiiEEENS1_10collective13CollectiveMmaINS1_34MainloopSm90TmaGmmaWarpSpecializedILi2ENS5_IJNS4_1CILi1EEESB_SB_EEENS1_35KernelTmaWarpSpecializedCooperativeEEENS5_IJNSA_ILi256EEENSA_ILi64EEENSA_ILi128EEEEEENS_10bfloat16_tENS5_IJlSB_lEEESJ_SK_NS4_8TiledMMAINS4_8MMA_AtomIJNS4_4SM904GMMA27MMA_64x64x16_F32BF16BF16_SSILNSO_5MajorE0ELSQ_0ELNSO_7ScaleInE1ELSR_1EEEEEENS4_6LayoutINS5_IJNSA_ILi2EEESB_SB_EEENS5_IJSB_NSA_ILi0EEESX_EEEEENS5_IJNS4_10UnderscoreES10_S10_EEEEENS4_13SM90_TMA_LOADENS4_14ComposedLayoutINS4_7SwizzleILi3ELi4ELi3EEENS4_18smem_ptr_flag_bitsILi16EEENSU_INS5_IJNSA_ILi8EEESG_EEENS5_IJSG_SB_EEEEEEEvNS4_8identityES13_S1D_vS1E_EENS_8epilogue10collective6detail29Sm90TmaWarpSpecializedAdapterINS1H_15DefaultEpilogueISJ_SK_SK_NS1G_6thread17LinearCombinationISJ_Li1EffLNS1L_9ScaleType4KindE0ELNS_15FloatRoundStyleE2ESJ_EENS1_15EpilogueDefaultEEEEEvvEEEEvNT_6ParamsE --------------------------
	.section	.nv.constant0._ZN7cutlass13device_kernelINS_4gemm6kernel13GemmUniversalIN4cute5tupleIJiiiiEEENS1_10collective13CollectiveMmaINS1_34MainloopSm90TmaGmmaWarpSpecializedILi2ENS5_IJNS4_1CILi1EEESB_SB_EEENS1_35KernelTmaWarpSpecializedCooperativeEEENS5_IJNSA_ILi256EEENSA_ILi64EEENSA_ILi128EEEEEENS_10bfloat16_tENS5_IJlSB_lEEESJ_SK_NS4_8TiledMMAINS4_8MMA_AtomIJNS4_4SM904GMMA27MMA_64x64x16_F32BF16BF16_SSILNSO_5MajorE0ELSQ_0ELNSO_7ScaleInE1ELSR_1EEEEEENS4_6LayoutINS5_IJNSA_ILi2EEESB_SB_EEENS5_IJSB_NSA_ILi0EEESX_EEEEENS5_IJNS4_10UnderscoreES10_S10_EEEEENS4_13SM90_TMA_LOADENS4_14ComposedLayoutINS4_7SwizzleILi3ELi4ELi3EEENS4_18smem_ptr_flag_bitsILi16EEENSU_INS5_IJNSA_ILi8EEESG_EEENS5_IJSG_SB_EEEEEEEvNS4_8identityES13_S1D_vS1E_EENS_8epilogue10collective6detail29Sm90TmaWarpSpecializedAdapterINS1H_15DefaultEpilogueISJ_SK_SK_NS1G_6thread17LinearCombinationISJ_Li1EffLNS1L_9ScaleType4KindE0ELNS_15FloatRoundStyleE2ESJ_EENS1_15EpilogueDefaultEEEEEvvEEEEvNT_6ParamsE,"a",@progbits
	.sectionflags	@""
	.align	4
.nv.constant0._ZN7cutlass13device_kernelINS_4gemm6kernel13GemmUniversalIN4cute5tupleIJiiiiEEENS1_10collective13CollectiveMmaINS1_34MainloopSm90TmaGmmaWarpSpecializedILi2ENS5_IJNS4_1CILi1EEESB_SB_EEENS1_35KernelTmaWarpSpecializedCooperativeEEENS5_IJNSA_ILi256EEENSA_ILi64EEENSA_ILi128EEEEEENS_10bfloat16_tENS5_IJlSB_lEEESJ_SK_NS4_8TiledMMAINS4_8MMA_AtomIJNS4_4SM904GMMA27MMA_64x64x16_F32BF16BF16_SSILNSO_5MajorE0ELSQ_0ELNSO_7ScaleInE1ELSR_1EEEEEENS4_6LayoutINS5_IJNSA_ILi2EEESB_SB_EEENS5_IJSB_NSA_ILi0EEESX_EEEEENS5_IJNS4_10UnderscoreES10_S10_EEEEENS4_13SM90_TMA_LOADENS4_14ComposedLayoutINS4_7SwizzleILi3ELi4ELi3EEENS4_18smem_ptr_flag_bitsILi16EEENSU_INS5_IJNSA_ILi8EEESG_EEENS5_IJSG_SB_EEEEEEEvNS4_8identityES13_S1D_vS1E_EENS_8epilogue10collective6detail29Sm90TmaWarpSpecializedAdapterINS1H_15DefaultEpilogueISJ_SK_SK_NS1G_6thread17LinearCombinationISJ_Li1EffLNS1L_9ScaleType4KindE0ELNS_15FloatRoundStyleE2ESJ_EENS1_15EpilogueDefaultEEEEEvvEEEEvNT_6ParamsE:
	.zero		1664


//--------------------- SYMBOLS --------------------------

	.type		.nv.reservedSmem.offset0,@object
	.size		.nv.reservedSmem.offset0,0x4
	.type		__assertfail,@function
